	.target	sm_90a

	.elftype	@"ET_EXEC"


//--------------------- .note.nv.tkinfo           --------------------------
	.section	.note.nv.tkinfo,"",@"SHT_NOTE"
	.sectionflags	@"SHF_NOTE_NV_TKINFO"
	.tkinfo
        /*0018*/ 	.word	0x00000002
        /*0030*/ 	.string	""
        /*0030*/ 	.string	"ptxas"
        /*0030*/ 	.string	"Cuda compilation tools, release 13.0, V13.0.88"
        /*0030*/ 	.string	"Build cuda_13.0.r13.0/compiler.36424714_0"
        /*0030*/ 	.string	"-arch sm_90a -m 64 "



//--------------------- .note.nv.cuinfo           --------------------------
	.section	.note.nv.cuinfo,"",@"SHT_NOTE"
	.sectionflags	@"SHF_NOTE_NV_CUINFO"
        /*0018*/ 	.short	0x0002
        /*001a*/ 	.short	0x005a
        /*001c*/ 	.short	0x0082
	.zero		2


//--------------------- .nv.info                  --------------------------
	.section	.nv.info,"",@"SHT_CUDA_INFO"
	.align	4


	//----- nvinfo : EIATTR_REGCOUNT
	.align		4
        /*0000*/ 	.byte	0x04, 0x2f
        /*0002*/ 	.short	(.L_15 - .L_14)
	.align		4
.L_14:
        /*0004*/ 	.word	index@(_ZN7cutlass13device_kernelINS_4gemm6kernel13GemmUniversalIN4cute5tupleIJiiiiEEENS1_10collective13CollectiveMmaINS1_34MainloopSm90TmaGmmaWarpSpecializedILi4ENS5_IJNS4_1CILi2EEESB_NSA_ILi1EEEEEENS1_35KernelTmaWarpSpecializedCooperativeEEENS5_IJNSA_ILi256EEESG_NSA_ILi128EEEEEENS_10bfloat16_tENS5_IJlSC_lEEESJ_SK_NS4_8TiledMMAINS4_8MMA_AtomIJNS4_4SM904GMMA28MMA_64x256x16_F32BF16BF16_SSILNSO_5MajorE0ELSQ_0ELNSO_7ScaleInE1ELSR_1EEEEEENS4_6LayoutINS5_IJSB_SC_SC_EEENS5_IJSC_NSA_ILi0EEESW_EEEEENS5_IJNS4_10UnderscoreESZ_SZ_EEEEENS4_23SM90_TMA_LOAD_MULTICASTENS4_14ComposedLayoutINS4_7SwizzleILi3ELi4ELi3EEENS4_18smem_ptr_flag_bitsILi16EEENSU_INS5_IJNSA_ILi8EEENSA_ILi64EEEEEENS5_IJS19_SC_EEEEEEEvNS4_8identityES12_S1D_vS1E_EENS_8epilogue10collective6detail29Sm90TmaWarpSpecializedAdapterINS1H_15DefaultEpilogueISJ_SK_SK_NS1G_6thread17LinearCombinationISJ_Li1EffLNS1L_9ScaleType4KindE0ELNS_15FloatRoundStyleE2ESJ_EENS1_15EpilogueDefaultEEEEEvvEEEEvNT_6ParamsE)
        /*0008*/ 	.word	0x000000a8


	//----- nvinfo : EIATTR_FRAME_SIZE
	.align		4
.L_15:
        /*000c*/ 	.byte	0x04, 0x11
        /*000e*/ 	.short	(.L_17 - .L_16)
	.align		4
.L_16:
        /*0010*/ 	.word	index@(_ZN7cutlass13device_kernelINS_4gemm6kernel13GemmUniversalIN4cute5tupleIJiiiiEEENS1_10collective13CollectiveMmaINS1_34MainloopSm90TmaGmmaWarpSpecializedILi4ENS5_IJNS4_1CILi2EEESB_NSA_ILi1EEEEEENS1_35KernelTmaWarpSpecializedCooperativeEEENS5_IJNSA_ILi256EEESG_NSA_ILi128EEEEEENS_10bfloat16_tENS5_IJlSC_lEEESJ_SK_NS4_8TiledMMAINS4_8MMA_AtomIJNS4_4SM904GMMA28MMA_64x256x16_F32BF16BF16_SSILNSO_5MajorE0ELSQ_0ELNSO_7ScaleInE1ELSR_1EEEEEENS4_6LayoutINS5_IJSB_SC_SC_EEENS5_IJSC_NSA_ILi0EEESW_EEEEENS5_IJNS4_10UnderscoreESZ_SZ_EEEEENS4_23SM90_TMA_LOAD_MULTICASTENS4_14ComposedLayoutINS4_7SwizzleILi3ELi4ELi3EEENS4_18smem_ptr_flag_bitsILi16EEENSU_INS5_IJNSA_ILi8EEENSA_ILi64EEEEEENS5_IJS19_SC_EEEEEEEvNS4_8identityES12_S1D_vS1E_EENS_8epilogue10collective6detail29Sm90TmaWarpSpecializedAdapterINS1H_15DefaultEpilogueISJ_SK_SK_NS1G_6thread17LinearCombinationISJ_Li1EffLNS1L_9ScaleType4KindE0ELNS_15FloatRoundStyleE2ESJ_EENS1_15EpilogueDefaultEEEEEvvEEEEvNT_6ParamsE)
        /*0014*/ 	.word	0x00000cf8


	//----- nvinfo : EIATTR_MIN_STACK_SIZE
	.align		4
.L_17:
        /*0018*/ 	.byte	0x04, 0x12
        /*001a*/ 	.short	(.L_19 - .L_18)
	.align		4
.L_18:
        /*001c*/ 	.word	index@(_ZN7cutlass13device_kernelINS_4gemm6kernel13GemmUniversalIN4cute5tupleIJiiiiEEENS1_10collective13CollectiveMmaINS1_34MainloopSm90TmaGmmaWarpSpecializedILi4ENS5_IJNS4_1CILi2EEESB_NSA_ILi1EEEEEENS1_35KernelTmaWarpSpecializedCooperativeEEENS5_IJNSA_ILi256EEESG_NSA_ILi128EEEEEENS_10bfloat16_tENS5_IJlSC_lEEESJ_SK_NS4_8TiledMMAINS4_8MMA_AtomIJNS4_4SM904GMMA28MMA_64x256x16_F32BF16BF16_SSILNSO_5MajorE0ELSQ_0ELNSO_7ScaleInE1ELSR_1EEEEEENS4_6LayoutINS5_IJSB_SC_SC_EEENS5_IJSC_NSA_ILi0EEESW_EEEEENS5_IJNS4_10UnderscoreESZ_SZ_EEEEENS4_23SM90_TMA_LOAD_MULTICASTENS4_14ComposedLayoutINS4_7SwizzleILi3ELi4ELi3EEENS4_18smem_ptr_flag_bitsILi16EEENSU_INS5_IJNSA_ILi8EEENSA_ILi64EEEEEENS5_IJS19_SC_EEEEEEEvNS4_8identityES12_S1D_vS1E_EENS_8epilogue10collective6detail29Sm90TmaWarpSpecializedAdapterINS1H_15DefaultEpilogueISJ_SK_SK_NS1G_6thread17LinearCombinationISJ_Li1EffLNS1L_9ScaleType4KindE0ELNS_15FloatRoundStyleE2ESJ_EENS1_15EpilogueDefaultEEEEEvvEEEEvNT_6ParamsE)
        /*0020*/ 	.word	0x00000cf8
.L_19:


//--------------------- .nv.compat                --------------------------
	.section	.nv.compat,"",@"SHT_CUDA_COMPAT_INFO"
	.align	4
        /*0000*/ 	.byte	0x02, 0x09, 0x01, 0x00, 0x02, 0x02, 0x04, 0x00, 0x02, 0x05, 0x05, 0x00, 0x03, 0x07, 0x01, 0x01
        /*0010*/ 	.byte	0x02, 0x03, 0x01, 0x00, 0x02, 0x06, 0x01, 0x00, 0x04, 0x0b, 0x08, 0x00, 0x00, 0x00, 0x00, 0x00
        /*0020*/ 	.byte	0x00, 0x00, 0x00, 0x00


//--------------------- .nv.info._ZN7cutlass13device_kernelINS_4gemm6kernel13GemmUniversalIN4cute5tupleIJiiiiEEENS1_10collective13CollectiveMmaINS1_34MainloopSm90TmaGmmaWarpSpecializedILi4ENS5_IJNS4_1CILi2EEESB_NSA_ILi1EEEEEENS1_35KernelTmaWarpSpecializedCooperativeEEENS5_IJNSA_ILi256EEESG_NSA_ILi128EEEEEENS_10bfloat16_tENS5_IJlSC_lEEESJ_SK_NS4_8TiledMMAINS4_8MMA_AtomIJNS4_4SM904GMMA28MMA_64x256x16_F32BF16BF16_SSILNSO_5MajorE0ELSQ_0ELNSO_7ScaleInE1ELSR_1EEEEEENS4_6LayoutINS5_IJSB_SC_SC_EEENS5_IJSC_NSA_ILi0EEESW_EEEEENS5_IJNS4_10UnderscoreESZ_SZ_EEEEENS4_23SM90_TMA_LOAD_MULTICASTENS4_14ComposedLayoutINS4_7SwizzleILi3ELi4ELi3EEENS4_18smem_ptr_flag_bitsILi16EEENSU_INS5_IJNSA_ILi8EEENSA_ILi64EEEEEENS5_IJS19_SC_EEEEEEEvNS4_8identityES12_S1D_vS1E_EENS_8epilogue10collective6detail29Sm90TmaWarpSpecializedAdapterINS1H_15DefaultEpilogueISJ_SK_SK_NS1G_6thread17LinearCombinationISJ_Li1EffLNS1L_9ScaleType4KindE0ELNS_15FloatRoundStyleE2ESJ_EENS1_15EpilogueDefaultEEEEEvvEEEEvNT_6ParamsE --------------------------
	.section	.nv.info._ZN7cutlass13device_kernelINS_4gemm6kernel13GemmUniversalIN4cute5tupleIJiiiiEEENS1_10collective13CollectiveMmaINS1_34MainloopSm90TmaGmmaWarpSpecializedILi4ENS5_IJNS4_1CILi2EEESB_NSA_ILi1EEEEEENS1_35KernelTmaWarpSpecializedCooperativeEEENS5_IJNSA_ILi256EEESG_NSA_ILi128EEEEEENS_10bfloat16_tENS5_IJlSC_lEEESJ_SK_NS4_8TiledMMAINS4_8MMA_AtomIJNS4_4SM904GMMA28MMA_64x256x16_F32BF16BF16_SSILNSO_5MajorE0ELSQ_0ELNSO_7ScaleInE1ELSR_1EEEEEENS4_6LayoutINS5_IJSB_SC_SC_EEENS5_IJSC_NSA_ILi0EEESW_EEEEENS5_IJNS4_10UnderscoreESZ_SZ_EEEEENS4_23SM90_TMA_LOAD_MULTICASTENS4_14ComposedLayoutINS4_7SwizzleILi3ELi4ELi3EEENS4_18smem_ptr_flag_bitsILi16EEENSU_INS5_IJNSA_ILi8EEENSA_ILi64EEEEEENS5_IJS19_SC_EEEEEEEvNS4_8identityES12_S1D_vS1E_EENS_8epilogue10collective6detail29Sm90TmaWarpSpecializedAdapterINS1H_15DefaultEpilogueISJ_SK_SK_NS1G_6thread17LinearCombinationISJ_Li1EffLNS1L_9ScaleType4KindE0ELNS_15FloatRoundStyleE2ESJ_EENS1_15EpilogueDefaultEEEEEvvEEEEvNT_6ParamsE,"",@"SHT_CUDA_INFO"
	.sectionflags	@""
	.align	4


	//----- nvinfo : EIATTR_CUDA_API_VERSION
	.align		4
        /*0000*/ 	.byte	0x04, 0x37
        /*0002*/ 	.short	(.L_21 - .L_20)
.L_20:
        /*0004*/ 	.word	0x00000082


	//----- nvinfo : EIATTR_KPARAM_INFO
	.align		4
.L_21:
        /*0008*/ 	.byte	0x04, 0x17
        /*000a*/ 	.short	(.L_23 - .L_22)
.L_22:
        /*000c*/ 	.word	0x00000000
        /*0010*/ 	.short	0x0000
        /*0012*/ 	.short	0x0070
        /*0014*/ 	.byte	0x00, 0xf0, 0x01, 0x10


	//----- nvinfo : EIATTR_SPARSE_MMA_MASK
	.align		4
.L_23:
        /*0018*/ 	.byte	0x03, 0x50
        /*001a*/ 	.short	0x0000


	//----- nvinfo : EIATTR_MAXREG_COUNT
	.align		4
        /*001c*/ 	.byte	0x03, 0x1b
        /*001e*/ 	.short	0x00a8


	//----- nvinfo : EIATTR_NUM_BARRIERS
	.align		4
        /*0020*/ 	.byte	0x02, 0x4c
        /*0022*/ 	.byte	0x01
	.zero		1


	//----- nvinfo : EIATTR_EXTERNS
	.align		4
        /*0024*/ 	.byte	0x04, 0x0f
        /*0026*/ 	.short	(.L_25 - .L_24)


	//   ....[0]....
	.align		4
.L_24:
        /*0028*/ 	.word	index@(__assertfail)


	//----- nvinfo : EIATTR_ANNOTATIONS
	.align		4
.L_25:
        /*002c*/ 	.byte	0x04, 0x55
        /*002e*/ 	.short	(.L_27 - .L_26)


	//   ....[0]....
.L_26:
        /*0030*/ 	.word	0x00000001
        /*0034*/ 	.byte	0x00, 0x0a, 0x00, 0x00, 0x01, 0x00, 0x00, 0x00, 0x10, 0x0a, 0x00, 0x00, 0x01, 0x00, 0x00, 0x00
        /* <DEDUP_REMOVED lines=1385> */
        /*56d4*/ 	.byte	0x30, 0x32, 0x02, 0x00, 0x01, 0x00, 0x00, 0x00, 0x50, 0x32, 0x02, 0x00


	//----- nvinfo : EIATTR_MERCURY_ISA_VERSION
	.align		4
.L_27:
        /*56e0*/ 	.byte	0x03, 0x5f
        /*56e2*/ 	.short	0x0101


	//----- nvinfo : EIATTR_INT_WARP_WIDE_INSTR_OFFSETS
	.align		4
        /*56e4*/ 	.byte	0x04, 0x31
        /*56e6*/ 	.short	(.L_29 - .L_28)


	//   ....[0]....
.L_28:
        /*56e8*/ 	.word	0x00000580


	//   ....[1]....
        /*56ec*/ 	.word	0x00000590


	//   ....[2]....
        /*56f0*/ 	.word	0x00000700


	//   ....[3]....
        /*56f4*/ 	.word	0x00010fa0


	//----- nvinfo : EIATTR_COOP_GROUP_MASK_REGIDS
	.align		4
.L_29:
        /*56f8*/ 	.byte	0x04, 0x29
        /*56fa*/ 	.short	(.L_31 - .L_30)


	//   ....[0]....
.L_30:
        /*56fc*/ 	.word	0xffffffff


	//   ....[1]....
        /*5700*/ 	.word	0xffffffff


	//   ....[2]....
        /*5704*/ 	.word	0xffffffff


	//   ....[3]....
        /*5708*/ 	.word	0xffffffff


	//   ....[4]....
        /*570c*/ 	.word	0xffffffff


	//   ....[5]....
        /*5710*/ 	.word	0xffffffff


	//----- nvinfo : EIATTR_COOP_GROUP_INSTR_OFFSETS
	.align		4
.L_31:
        /*5714*/ 	.byte	0x04, 0x28
        /*5716*/ 	.short	(.L_33 - .L_32)


	//   ....[0]....
.L_32:
        /*5718*/ 	.word	0x00000070


	//   ....[1]....
        /*571c*/ 	.word	0x00000080


	//   ....[2]....
        /*5720*/ 	.word	0x000001a0


	//   ....[3]....
        /*5724*/ 	.word	0x000003d0


	//   ....[4]....
        /*5728*/ 	.word	0x00000840


	//   ....[5]....
        /*572c*/ 	.word	0x00001410


	//----- nvinfo : EIATTR_REG_RECONFIG
	.align		4
.L_33:
        /*5730*/ 	.byte	0x01, 0x54
	.zero		2


	//----- nvinfo : EIATTR_SYSCALL_OFFSETS
	.align		4
        /*5734*/ 	.byte	0x04, 0x46
        /*5736*/ 	.short	(.L_35 - .L_34)


	//   ....[0]....
.L_34:
        /*5738*/ 	.word	0x000015c0


	//----- nvinfo : EIATTR_MBARRIER_INSTR_OFFSETS
	.align		4
.L_35:
        /*573c*/ 	.byte	0x04, 0x39
        /*573e*/ 	.short	(.L_37 - .L_36)


	//   ....[0]....
.L_36:
        /*5740*/ 	.word	0x00000320
        /*5744*/ 	.word	0x000000ff
        /*5748*/ 	.word	0x00000000
        /*574c*/ 	.short	0x0100
        /*574e*/ 	.byte	0x08
	.zero		1


	//   ....[1]....
        /*5750*/ 	.word	0x00000330
        /*5754*/ 	.word	0x000000ff
        /*5758*/ 	.word	0x00000020
        /*575c*/ 	.short	0x0100
        /*575e*/ 	.byte	0x08
	.zero		1


	//   ....[2]....
        /*5760*/ 	.word	0x00000340
        /*5764*/ 	.word	0x000000ff
        /*5768*/ 	.word	0x00000008
        /*576c*/ 	.short	0x0100
        /*576e*/ 	.byte	0x08
	.zero		1


	//   ....[3]....
        /*5770*/ 	.word	0x00000350
        /*5774*/ 	.word	0x000000ff
        /*5778*/ 	.word	0x00000028
        /*577c*/ 	.short	0x0100
        /*577e*/ 	.byte	0x08
	.zero		1


	//   ....[4]....
        /*5780*/ 	.word	0x00000360
        /*5784*/ 	.word	0x000000ff
        /*5788*/ 	.word	0x00000010
        /*578c*/ 	.short	0x0100
        /*578e*/ 	.byte	0x08
	.zero		1


	//   ....[5]....
        /*5790*/ 	.word	0x00000370
        /*5794*/ 	.word	0x000000ff
        /*5798*/ 	.word	0x00000030
        /*579c*/ 	.short	0x0100
        /*579e*/ 	.byte	0x08
	.zero		1


	//   ....[6]....
        /*57a0*/ 	.word	0x00000380
        /*57a4*/ 	.word	0x000000ff
        /*57a8*/ 	.word	0x00000018
        /*57ac*/ 	.short	0x0100
        /*57ae*/ 	.byte	0x08
	.zero		1


	//   ....[7]....
        /*57b0*/ 	.word	0x00000390
        /*57b4*/ 	.word	0x000000ff
        /*57b8*/ 	.word	0x00000038
        /*57bc*/ 	.short	0x0100
        /*57be*/ 	.byte	0x08
	.zero		1


	//   ....[8]....
        /*57c0*/ 	.word	0x00000770
        /*57c4*/ 	.word	0x000000ff
        /*57c8*/ 	.word	0x00000050
        /*57cc*/ 	.short	0x0100
        /*57ce*/ 	.byte	0x06
	.zero		1


	//   ....[9]....
        /*57d0*/ 	.word	0x000007a0
        /*57d4*/ 	.word	0x000000ff
        /*57d8*/ 	.word	0x00000058
        /*57dc*/ 	.short	0x0100
        /*57de*/ 	.byte	0x06
	.zero		1


	//   ....[10]....
        /*57e0*/ 	.word	0x000016a0
        /*57e4*/ 	.word	0x00000004
        /*57e8*/ 	.word	0x00000000
        /*57ec*/ 	.short	0x010a
        /*57ee*/ 	.byte	0x3f
	.zero		1


	//   ....[11]....
        /*57f0*/ 	.word	0x000016e0
        /*57f4*/ 	.word	0x00000004
        /*57f8*/ 	.word	0x00000000
        /*57fc*/ 	.short	0x010a
        /*57fe*/ 	.byte	0x3f
	.zero		1


	//   ....[12]....
        /*5800*/ 	.word	0x00008d20
        /*5804*/ 	.word	0x00000003
        /*5808*/ 	.word	0x00000000
        /*580c*/ 	.short	0x010a
        /*580e*/ 	.byte	0x3f
	.zero		1


	//   ....[13]....
        /*5810*/ 	.word	0x00008d60
        /*5814*/ 	.word	0x00000003
        /*5818*/ 	.word	0x00000000
        /*581c*/ 	.short	0x010a
        /*581e*/ 	.byte	0x3f
	.zero		1


	//   ....[14]....
        /*5820*/ 	.word	0x00010e20
        /*5824*/ 	.word	0x00000003
        /*5828*/ 	.word	0x00000000
        /*582c*/ 	.short	0x0101
        /*582e*/ 	.byte	0x3f
	.zero		1


	//   ....[15]....
        /*5830*/ 	.word	0x00011030
        /*5834*/ 	.word	0x00000000
        /*5838*/ 	.word	0x00000000
        /*583c*/ 	.short	0x0101
        /*583e*/ 	.byte	0x3f
	.zero		1


	//   ....[16]....
        /*5840*/ 	.word	0x00022ce0
        /*5844*/ 	.word	0x0000000c
        /*5848*/ 	.word	0x00000020
        /*584c*/ 	.short	0x010a
        /*584e*/ 	.byte	0x3f
	.zero		1


	//   ....[17]....
        /*5850*/ 	.word	0x000231c0
        /*5854*/ 	.word	0x00000002
        /*5858*/ 	.word	0x00000058
        /*585c*/ 	.short	0x0101
        /*585e*/ 	.byte	0x3f
	.zero		1


	//   ....[18]....
        /*5860*/ 	.word	0x00023950
        /*5864*/ 	.word	0x00000005
        /*5868*/ 	.word	0x00000000
        /*586c*/ 	.short	0x010a
        /*586e*/ 	.byte	0x3f
	.zero		1


	//   ....[19]....
        /*5870*/ 	.word	0x000239e0
        /*5874*/ 	.word	0x00000005
        /*5878*/ 	.word	0x00000000
        /*587c*/ 	.short	0x010a
        /*587e*/ 	.byte	0x3f
	.zero		1


	//   ....[20]....
        /*5880*/ 	.word	0x00023a70
        /*5884*/ 	.word	0x00000005
        /*5888*/ 	.word	0x00000000
        /*588c*/ 	.short	0x010a
        /*588e*/ 	.byte	0x3f
	.zero		1


	//   ....[21]....
        /*5890*/ 	.word	0x00023b00
        /*5894*/ 	.word	0x00000003
        /*5898*/ 	.word	0x00000000
        /*589c*/ 	.short	0x010a
        /*589e*/ 	.byte	0x3f
	.zero		1


	//   ....[22]....
        /*58a0*/ 	.word	0x00023b60
        /*58a4*/ 	.word	0x00000004
        /*58a8*/ 	.word	0x00000000
        /*58ac*/ 	.short	0x010a
        /*58ae*/ 	.byte	0x3f
	.zero		1


	//   ....[23]....
        /*58b0*/ 	.word	0x00023bb0
        /*58b4*/ 	.word	0x00000003
        /*58b8*/ 	.word	0x00000000
        /*58bc*/ 	.short	0x010a
        /*58be*/ 	.byte	0x3f
	.zero		1


	//   ....[24]....
        /*58c0*/ 	.word	0x00023c80
        /*58c4*/ 	.word	0x0000000c
        /*58c8*/ 	.word	0x00000020
        /*58cc*/ 	.short	0x010a
        /*58ce*/ 	.byte	0x3f
	.zero		1


	//   ....[25]....
        /*58d0*/ 	.word	0x00023d50
        /*58d4*/ 	.word	0x00000005
        /*58d8*/ 	.word	0x00000000
        /*58dc*/ 	.short	0x010a
        /*58de*/ 	.byte	0x3f
	.zero		1


	//   ....[26]....
        /*58e0*/ 	.word	0x00023da0
        /*58e4*/ 	.word	0x00000005
        /*58e8*/ 	.word	0x00000000
        /*58ec*/ 	.short	0x010a
        /*58ee*/ 	.byte	0x3f
	.zero		1


	//   ....[27]....
        /*58f0*/ 	.word	0x00023df0
        /*58f4*/ 	.word	0x00000005
        /*58f8*/ 	.word	0x00000000
        /*58fc*/ 	.short	0x010a
        /*58fe*/ 	.byte	0x3f
	.zero		1


	//----- nvinfo : EIATTR_NUM_MBARRIERS
	.align		4
.L_37:
        /*5900*/ 	.byte	0x03, 0x38
        /*5902*/ 	.short	0x000a


	//----- nvinfo : EIATTR_EXIT_INSTR_OFFSETS
	.align		4
        /*5904*/ 	.byte	0x04, 0x1c
        /*5906*/ 	.short	(.L_39 - .L_38)


	//   ....[0]....
.L_38:
        /*5908*/ 	.word	0x00000aa0


	//   ....[1]....
        /*590c*/ 	.word	0x00001330


	//   ....[2]....
        /*5910*/ 	.word	0x00022270


	//   ....[3]....
        /*5914*/ 	.word	0x00022890


	//   ....[4]....
        /*5918*/ 	.word	0x00023b50


	//----- nvinfo : EIATTR_MAX_THREADS
	.align		4
.L_39:
        /*591c*/ 	.byte	0x04, 0x05
        /*591e*/ 	.short	(.L_41 - .L_40)
.L_40:
        /*5920*/ 	.word	0x00000180
        /*5924*/ 	.word	0x00000001
        /*5928*/ 	.word	0x00000001


	//----- nvinfo : EIATTR_CRS_STACK_SIZE
	.align		4
.L_41:
        /*592c*/ 	.byte	0x04, 0x1e
        /*592e*/ 	.short	(.L_43 - .L_42)
.L_42:
        /*5930*/ 	.word	0x00000000


	//----- nvinfo : EIATTR_CBANK_PARAM_SIZE
	.align		4
.L_43:
        /*5934*/ 	.byte	0x03, 0x19
        /*5936*/ 	.short	0x0470


	//----- nvinfo : EIATTR_PARAM_CBANK
	.align		4
        /*5938*/ 	.byte	0x04, 0x0a
        /*593a*/ 	.short	(.L_45 - .L_44)
	.align		4
.L_44:
        /*593c*/ 	.word	index@(.nv.constant0._ZN7cutlass13device_kernelINS_4gemm6kernel13GemmUniversalIN4cute5tupleIJiiiiEEENS1_10collective13CollectiveMmaINS1_34MainloopSm90TmaGmmaWarpSpecializedILi4ENS5_IJNS4_1CILi2EEESB_NSA_ILi1EEEEEENS1_35KernelTmaWarpSpecializedCooperativeEEENS5_IJNSA_ILi256EEESG_NSA_ILi128EEEEEENS_10bfloat16_tENS5_IJlSC_lEEESJ_SK_NS4_8TiledMMAINS4_8MMA_AtomIJNS4_4SM904GMMA28MMA_64x256x16_F32BF16BF16_SSILNSO_5MajorE0ELSQ_0ELNSO_7ScaleInE1ELSR_1EEEEEENS4_6LayoutINS5_IJSB_SC_SC_EEENS5_IJSC_NSA_ILi0EEESW_EEEEENS5_IJNS4_10UnderscoreESZ_SZ_EEEEENS4_23SM90_TMA_LOAD_MULTICASTENS4_14ComposedLayoutINS4_7SwizzleILi3ELi4ELi3EEENS4_18smem_ptr_flag_bitsILi16EEENSU_INS5_IJNSA_ILi8EEENSA_ILi64EEEEEENS5_IJS19_SC_EEEEEEEvNS4_8identityES12_S1D_vS1E_EENS_8epilogue10collective6detail29Sm90TmaWarpSpecializedAdapterINS1H_15DefaultEpilogueISJ_SK_SK_NS1G_6thread17LinearCombinationISJ_Li1EffLNS1L_9ScaleType4KindE0ELNS_15FloatRoundStyleE2ESJ_EENS1_15EpilogueDefaultEEEEEvvEEEEvNT_6ParamsE)
        /*5940*/ 	.short	0x0210
        /*5942*/ 	.short	0x0470


	//----- nvinfo : EIATTR_SW_WAR
	.align		4
.L_45:
        /*5944*/ 	.byte	0x04, 0x36
        /*5946*/ 	.short	(.L_47 - .L_46)
.L_46:
        /*5948*/ 	.word	0x00000008
.L_47:


//--------------------- .nv.callgraph             --------------------------
	.section	.nv.callgraph,"",@"SHT_CUDA_CALLGRAPH"
	.align	4
	.sectionentsize	8
	.align		4
        /*0000*/ 	.word	0x00000000
	.align		4
        /*0004*/ 	.word	0xffffffff
	.align		4
        /*0008*/ 	.word	index@(_ZN7cutlass13device_kernelINS_4gemm6kernel13GemmUniversalIN4cute5tupleIJiiiiEEENS1_10collective13CollectiveMmaINS1_34MainloopSm90TmaGmmaWarpSpecializedILi4ENS5_IJNS4_1CILi2EEESB_NSA_ILi1EEEEEENS1_35KernelTmaWarpSpecializedCooperativeEEENS5_IJNSA_ILi256EEESG_NSA_ILi128EEEEEENS_10bfloat16_tENS5_IJlSC_lEEESJ_SK_NS4_8TiledMMAINS4_8MMA_AtomIJNS4_4SM904GMMA28MMA_64x256x16_F32BF16BF16_SSILNSO_5MajorE0ELSQ_0ELNSO_7ScaleInE1ELSR_1EEEEEENS4_6LayoutINS5_IJSB_SC_SC_EEENS5_IJSC_NSA_ILi0EEESW_EEEEENS5_IJNS4_10UnderscoreESZ_SZ_EEEEENS4_23SM90_TMA_LOAD_MULTICASTENS4_14ComposedLayoutINS4_7SwizzleILi3ELi4ELi3EEENS4_18smem_ptr_flag_bitsILi16EEENSU_INS5_IJNSA_ILi8EEENSA_ILi64EEEEEENS5_IJS19_SC_EEEEEEEvNS4_8identityES12_S1D_vS1E_EENS_8epilogue10collective6detail29Sm90TmaWarpSpecializedAdapterINS1H_15DefaultEpilogueISJ_SK_SK_NS1G_6thread17LinearCombinationISJ_Li1EffLNS1L_9ScaleType4KindE0ELNS_15FloatRoundStyleE2ESJ_EENS1_15EpilogueDefaultEEEEEvvEEEEvNT_6ParamsE)
	.align		4
        /*000c*/ 	.word	index@(__assertfail)
	.align		4
        /*0010*/ 	.word	0x00000000
	.align		4
        /*0014*/ 	.word	0xfffffffe
	.align		4
        /*0018*/ 	.word	0x00000000
	.align		4
        /*001c*/ 	.word	0xfffffffd
	.align		4
        /*0020*/ 	.word	0x00000000
	.align		4
        /*0024*/ 	.word	0xfffffffc


//--------------------- .nv.constant4             --------------------------
	.section	.nv.constant4,"a",@progbits
	.align	8
	.align		8
.nv.constant4:
        /*0000*/ 	.dword	__assertfail
	.align		8
        /*0008*/ 	.dword	__unnamed_1
	.align		8
        /*0010*/ 	.dword	_ZN39_INTERNAL_7f3af68c_4_k_cu_f8e1d9c7_39744cuda3std3__45__cpo5beginE
	.align		8
        /*0018*/ 	.dword	_ZN39_INTERNAL_7f3af68c_4_k_cu_f8e1d9c7_39744cuda3std3__45__cpo3endE
	.align		8
        /*0020*/ 	.dword	_ZN39_INTERNAL_7f3af68c_4_k_cu_f8e1d9c7_39744cuda3std3__45__cpo6cbeginE
	.align		8
        /*0028*/ 	.dword	_ZN39_INTERNAL_7f3af68c_4_k_cu_f8e1d9c7_39744cuda3std3__45__cpo4cendE
	.align		8
        /*0030*/ 	.dword	_ZN39_INTERNAL_7f3af68c_4_k_cu_f8e1d9c7_39744cuda3std3__441_GLOBAL__N__7f3af68c_4_k_cu_f8e1d9c7_39746ignoreE
	.align		8
        /*0038*/ 	.dword	_ZN39_INTERNAL_7f3af68c_4_k_cu_f8e1d9c7_39744cuda3std3__419piecewise_constructE
	.align		8
        /*0040*/ 	.dword	_ZN39_INTERNAL_7f3af68c_4_k_cu_f8e1d9c7_39744cuda3std3__48in_placeE
	.align		8
        /*0048*/ 	.dword	_ZN39_INTERNAL_7f3af68c_4_k_cu_f8e1d9c7_39744cuda3std6ranges3__45__cpo4swapE
	.align		8
        /*0050*/ 	.dword	_ZN39_INTERNAL_7f3af68c_4_k_cu_f8e1d9c7_39744cuda3std6ranges3__45__cpo9iter_moveE
	.align		8
        /*0058*/ 	.dword	_ZN39_INTERNAL_7f3af68c_4_k_cu_f8e1d9c7_39744cute7productE
	.align		8
        /*0060*/ 	.dword	_ZN39_INTERNAL_7f3af68c_4_k_cu_f8e1d9c7_39744cute1_E
	.align		8
        /*0068*/ 	.dword	$str$22
	.align		8
        /*0070*/ 	.dword	$str$23


//--------------------- .text._ZN7cutlass13device_kernelINS_4gemm6kernel13GemmUniversalIN4cute5tupleIJiiiiEEENS1_10collective13CollectiveMmaINS1_34MainloopSm90TmaGmmaWarpSpecializedILi4ENS5_IJNS4_1CILi2EEESB_NSA_ILi1EEEEEENS1_35KernelTmaWarpSpecializedCooperativeEEENS5_IJNSA_ILi256EEESG_NSA_ILi128EEEEEENS_10bfloat16_tENS5_IJlSC_lEEESJ_SK_NS4_8TiledMMAINS4_8MMA_AtomIJNS4_4SM904GMMA28MMA_64x256x16_F32BF16BF16_SSILNSO_5MajorE0ELSQ_0ELNSO_7ScaleInE1ELSR_1EEEEEENS4_6LayoutINS5_IJSB_SC_SC_EEENS5_IJSC_NSA_ILi0EEESW_EEEEENS5_IJNS4_10UnderscoreESZ_SZ_EEEEENS4_23SM90_TMA_LOAD_MULTICASTENS4_14ComposedLayoutINS4_7SwizzleILi3ELi4ELi3EEENS4_18smem_ptr_flag_bitsILi16EEENSU_INS5_IJNSA_ILi8EEENSA_ILi64EEEEEENS5_IJS19_SC_EEEEEEEvNS4_8identityES12_S1D_vS1E_EENS_8epilogue10collective6detail29Sm90TmaWarpSpecializedAdapterINS1H_15DefaultEpilogueISJ_SK_SK_NS1G_6thread17LinearCombinationISJ_Li1EffLNS1L_9ScaleType4KindE0ELNS_15FloatRoundStyleE2ESJ_EENS1_15EpilogueDefaultEEEEEvvEEEEvNT_6ParamsE --------------------------
	.section	.text._ZN7cutlass13device_kernelINS_4gemm6kernel13GemmUniversalIN4cute5tupleIJiiiiEEENS1_10collective13CollectiveMmaINS1_34MainloopSm90TmaGmmaWarpSpecializedILi4ENS5_IJNS4_1CILi2EEESB_NSA_ILi1EEEEEENS1_35KernelTmaWarpSpecializedCooperativeEEENS5_IJNSA_ILi256EEESG_NSA_ILi128EEEEEENS_10bfloat16_tENS5_IJlSC_lEEESJ_SK_NS4_8TiledMMAINS4_8MMA_AtomIJNS4_4SM904GMMA28MMA_64x256x16_F32BF16BF16_SSILNSO_5MajorE0ELSQ_0ELNSO_7ScaleInE1ELSR_1EEEEEENS4_6LayoutINS5_IJSB_SC_SC_EEENS5_IJSC_NSA_ILi0EEESW_EEEEENS5_IJNS4_10UnderscoreESZ_SZ_EEEEENS4_23SM90_TMA_LOAD_MULTICASTENS4_14ComposedLayoutINS4_7SwizzleILi3ELi4ELi3EEENS4_18smem_ptr_flag_bitsILi16EEENSU_INS5_IJNSA_ILi8EEENSA_ILi64EEEEEENS5_IJS19_SC_EEEEEEEvNS4_8identityES12_S1D_vS1E_EENS_8epilogue10collective6detail29Sm90TmaWarpSpecializedAdapterINS1H_15DefaultEpilogueISJ_SK_SK_NS1G_6thread17LinearCombinationISJ_Li1EffLNS1L_9ScaleType4KindE0ELNS_15FloatRoundStyleE2ESJ_EENS1_15EpilogueDefaultEEEEEvvEEEEvNT_6ParamsE,"ax",@progbits
	.align	128
.text._ZN7cutlass13device_kernelINS_4gemm6kernel13GemmUniversalIN4cute5tupleIJiiiiEEENS1_10collective13CollectiveMmaINS1_34MainloopSm90TmaGmmaWarpSpecializedILi4ENS5_IJNS4_1CILi2EEESB_NSA_ILi1EEEEEENS1_35KernelTmaWarpSpecializedCooperativeEEENS5_IJNSA_ILi256EEESG_NSA_ILi128EEEEEENS_10bfloat16_tENS5_IJlSC_lEEESJ_SK_NS4_8TiledMMAINS4_8MMA_AtomIJNS4_4SM904GMMA28MMA_64x256x16_F32BF16BF16_SSILNSO_5MajorE0ELSQ_0ELNSO_7ScaleInE1ELSR_1EEEEEENS4_6LayoutINS5_IJSB_SC_SC_EEENS5_IJSC_NSA_ILi0EEESW_EEEEENS5_IJNS4_10UnderscoreESZ_SZ_EEEEENS4_23SM90_TMA_LOAD_MULTICASTENS4_14ComposedLayoutINS4_7SwizzleILi3ELi4ELi3EEENS4_18smem_ptr_flag_bitsILi16EEENSU_INS5_IJNSA_ILi8EEENSA_ILi64EEEEEENS5_IJS19_SC_EEEEEEEvNS4_8identityES12_S1D_vS1E_EENS_8epilogue10collective6detail29Sm90TmaWarpSpecializedAdapterINS1H_15DefaultEpilogueISJ_SK_SK_NS1G_6thread17LinearCombinationISJ_Li1EffLNS1L_9ScaleType4KindE0ELNS_15FloatRoundStyleE2ESJ_EENS1_15EpilogueDefaultEEEEEvvEEEEvNT_6ParamsE:
        .type           _ZN7cutlass13device_kernelINS_4gemm6kernel13GemmUniversalIN4cute5tupleIJiiiiEEENS1_10collective13CollectiveMmaINS1_34MainloopSm90TmaGmmaWarpSpecializedILi4ENS5_IJNS4_1CILi2EEESB_NSA_ILi1EEEEEENS1_35KernelTmaWarpSpecializedCooperativeEEENS5_IJNSA_ILi256EEESG_NSA_ILi128EEEEEENS_10bfloat16_tENS5_IJlSC_lEEESJ_SK_NS4_8TiledMMAINS4_8MMA_AtomIJNS4_4SM904GMMA28MMA_64x256x16_F32BF16BF16_SSILNSO_5MajorE0ELSQ_0ELNSO_7ScaleInE1ELSR_1EEEEEENS4_6LayoutINS5_IJSB_SC_SC_EEENS5_IJSC_NSA_ILi0EEESW_EEEEENS5_IJNS4_10UnderscoreESZ_SZ_EEEEENS4_23SM90_TMA_LOAD_MULTICASTENS4_14ComposedLayoutINS4_7SwizzleILi3ELi4ELi3EEENS4_18smem_ptr_flag_bitsILi16EEENSU_INS5_IJNSA_ILi8EEENSA_ILi64EEEEEENS5_IJS19_SC_EEEEEEEvNS4_8identityES12_S1D_vS1E_EENS_8epilogue10collective6detail29Sm90TmaWarpSpecializedAdapterINS1H_15DefaultEpilogueISJ_SK_SK_NS1G_6thread17LinearCombinationISJ_Li1EffLNS1L_9ScaleType4KindE0ELNS_15FloatRoundStyleE2ESJ_EENS1_15EpilogueDefaultEEEEEvvEEEEvNT_6ParamsE,@function
        .size           _ZN7cutlass13device_kernelINS_4gemm6kernel13GemmUniversalIN4cute5tupleIJiiiiEEENS1_10collective13CollectiveMmaINS1_34MainloopSm90TmaGmmaWarpSpecializedILi4ENS5_IJNS4_1CILi2EEESB_NSA_ILi1EEEEEENS1_35KernelTmaWarpSpecializedCooperativeEEENS5_IJNSA_ILi256EEESG_NSA_ILi128EEEEEENS_10bfloat16_tENS5_IJlSC_lEEESJ_SK_NS4_8TiledMMAINS4_8MMA_AtomIJNS4_4SM904GMMA28MMA_64x256x16_F32BF16BF16_SSILNSO_5MajorE0ELSQ_0ELNSO_7ScaleInE1ELSR_1EEEEEENS4_6LayoutINS5_IJSB_SC_SC_EEENS5_IJSC_NSA_ILi0EEESW_EEEEENS5_IJNS4_10UnderscoreESZ_SZ_EEEEENS4_23SM90_TMA_LOAD_MULTICASTENS4_14ComposedLayoutINS4_7SwizzleILi3ELi4ELi3EEENS4_18smem_ptr_flag_bitsILi16EEENSU_INS5_IJNSA_ILi8EEENSA_ILi64EEEEEENS5_IJS19_SC_EEEEEEEvNS4_8identityES12_S1D_vS1E_EENS_8epilogue10collective6detail29Sm90TmaWarpSpecializedAdapterINS1H_15DefaultEpilogueISJ_SK_SK_NS1G_6thread17LinearCombinationISJ_Li1EffLNS1L_9ScaleType4KindE0ELNS_15FloatRoundStyleE2ESJ_EENS1_15EpilogueDefaultEEEEEvvEEEEvNT_6ParamsE,(.L_x_579 - _ZN7cutlass13device_kernelINS_4gemm6kernel13GemmUniversalIN4cute5tupleIJiiiiEEENS1_10collective13CollectiveMmaINS1_34MainloopSm90TmaGmmaWarpSpecializedILi4ENS5_IJNS4_1CILi2EEESB_NSA_ILi1EEEEEENS1_35KernelTmaWarpSpecializedCooperativeEEENS5_IJNSA_ILi256EEESG_NSA_ILi128EEEEEENS_10bfloat16_tENS5_IJlSC_lEEESJ_SK_NS4_8TiledMMAINS4_8MMA_AtomIJNS4_4SM904GMMA28MMA_64x256x16_F32BF16BF16_SSILNSO_5MajorE0ELSQ_0ELNSO_7ScaleInE1ELSR_1EEEEEENS4_6LayoutINS5_IJSB_SC_SC_EEENS5_IJSC_NSA_ILi0EEESW_EEEEENS5_IJNS4_10UnderscoreESZ_SZ_EEEEENS4_23SM90_TMA_LOAD_MULTICASTENS4_14ComposedLayoutINS4_7SwizzleILi3ELi4ELi3EEENS4_18smem_ptr_flag_bitsILi16EEENSU_INS5_IJNSA_ILi8EEENSA_ILi64EEEEEENS5_IJS19_SC_EEEEEEEvNS4_8identityES12_S1D_vS1E_EENS_8epilogue10collective6detail29Sm90TmaWarpSpecializedAdapterINS1H_15DefaultEpilogueISJ_SK_SK_NS1G_6thread17LinearCombinationISJ_Li1EffLNS1L_9ScaleType4KindE0ELNS_15FloatRoundStyleE2ESJ_EENS1_15EpilogueDefaultEEEEEvvEEEEvNT_6ParamsE)
        .other          _ZN7cutlass13device_kernelINS_4gemm6kernel13GemmUniversalIN4cute5tupleIJiiiiEEENS1_10collective13CollectiveMmaINS1_34MainloopSm90TmaGmmaWarpSpecializedILi4ENS5_IJNS4_1CILi2EEESB_NSA_ILi1EEEEEENS1_35KernelTmaWarpSpecializedCooperativeEEENS5_IJNSA_ILi256EEESG_NSA_ILi128EEEEEENS_10bfloat16_tENS5_IJlSC_lEEESJ_SK_NS4_8TiledMMAINS4_8MMA_AtomIJNS4_4SM904GMMA28MMA_64x256x16_F32BF16BF16_SSILNSO_5MajorE0ELSQ_0ELNSO_7ScaleInE1ELSR_1EEEEEENS4_6LayoutINS5_IJSB_SC_SC_EEENS5_IJSC_NSA_ILi0EEESW_EEEEENS5_IJNS4_10UnderscoreESZ_SZ_EEEEENS4_23SM90_TMA_LOAD_MULTICASTENS4_14ComposedLayoutINS4_7SwizzleILi3ELi4ELi3EEENS4_18smem_ptr_flag_bitsILi16EEENSU_INS5_IJNSA_ILi8EEENSA_ILi64EEEEEENS5_IJS19_SC_EEEEEEEvNS4_8identityES12_S1D_vS1E_EENS_8epilogue10collective6detail29Sm90TmaWarpSpecializedAdapterINS1H_15DefaultEpilogueISJ_SK_SK_NS1G_6thread17LinearCombinationISJ_Li1EffLNS1L_9ScaleType4KindE0ELNS_15FloatRoundStyleE2ESJ_EENS1_15EpilogueDefaultEEEEEvvEEEEvNT_6ParamsE,@"STO_CUDA_ENTRY STV_DEFAULT"
_ZN7cutlass13device_kernelINS_4gemm6kernel13GemmUniversalIN4cute5tupleIJiiiiEEENS1_10collective13CollectiveMmaINS1_34MainloopSm90TmaGmmaWarpSpecializedILi4ENS5_IJNS4_1CILi2EEESB_NSA_ILi1EEEEEENS1_35KernelTmaWarpSpecializedCooperativeEEENS5_IJNSA_ILi256EEESG_NSA_ILi128EEEEEENS_10bfloat16_tENS5_IJlSC_lEEESJ_SK_NS4_8TiledMMAINS4_8MMA_AtomIJNS4_4SM904GMMA28MMA_64x256x16_F32BF16BF16_SSILNSO_5MajorE0ELSQ_0ELNSO_7ScaleInE1ELSR_1EEEEEENS4_6LayoutINS5_IJSB_SC_SC_EEENS5_IJSC_NSA_ILi0EEESW_EEEEENS5_IJNS4_10UnderscoreESZ_SZ_EEEEENS4_23SM90_TMA_LOAD_MULTICASTENS4_14ComposedLayoutINS4_7SwizzleILi3ELi4ELi3EEENS4_18smem_ptr_flag_bitsILi16EEENSU_INS5_IJNSA_ILi8EEENSA_ILi64EEEEEENS5_IJS19_SC_EEEEEEEvNS4_8identityES12_S1D_vS1E_EENS_8epilogue10collective6detail29Sm90TmaWarpSpecializedAdapterINS1H_15DefaultEpilogueISJ_SK_SK_NS1G_6thread17LinearCombinationISJ_Li1EffLNS1L_9ScaleType4KindE0ELNS_15FloatRoundStyleE2ESJ_EENS1_15EpilogueDefaultEEEEEvvEEEEvNT_6ParamsE:
[----:B------:R-:W0:Y:S02]  /*0000*/  LDC R1, c[0x0][0x28] ;  /* 0x00000a00ff017b82 */ /* 0x000e240000000800 */
[----:B0-----:R-:W-:Y:S01]  /*0010*/  VIADD R1, R1, 0xfffff308 ;  /* 0xfffff30801017836 */ /* 0x001fe20000000000 */
[----:B------:R-:W0:Y:S01]  /*0020*/  S2R R4, SR_TID.X ;  /* 0x0000000000047919 */ /* 0x000e220000002100 */
[----:B------:R-:W-:Y:S01]  /*0030*/  ELECT P0, URZ, PT ;  /* 0x00000000003f782f */ /* 0x000fe20003800000 */
[----:B------:R-:W-:Y:S01]  /*0040*/  BSSY B0, `(.L_x_0) ;  /* 0x0000015000007945 */ /* 0x000fe20003800000 */
[--C-:B0-----:R-:W-:Y:S02]  /*0050*/  SHF.R.U32.HI R0, RZ, 0x5, R4.reuse ;  /* 0x00000005ff007819 */ /* 0x101fe40000011604 */
[----:B------:R-:W-:-:S03]  /*0060*/  SHF.R.U32.HI R2, RZ, 0x7, R4 ;  /* 0x00000007ff027819 */ /* 0x000fc60000011604 */
[----:B------:R-:W0:Y:S04]  /*0070*/  SHFL.IDX PT, R3, R0, RZ, 0x1f ;  /* 0x00001fff00037589 */ /* 0x000e2800000e0000 */
[----:B------:R-:W1:Y:S01]  /*0080*/  SHFL.IDX PT, R2, R2, RZ, 0x1f ;  /* 0x00001fff02027589 */ /* 0x000e6200000e0000 */
[----:B0-----:R-:W-:Y:S02]  /*0090*/  R2UR UR9, R3 ;  /* 0x00000000030972ca */ /* 0x001fe400000e0000 */
[----:B-1----:R-:W-:-:S11]  /*00a0*/  R2UR UR5, R2 ;  /* 0x00000000020572ca */ /* 0x002fd600000e0000 */
[----:B------:R-:W-:Y:S02]  /*00b0*/  USHF.R.S32.HI UR4, URZ, 0x1f, UR9 ;  /* 0x0000001f3f047899 */ /* 0x000fe40008011409 */
[----:B------:R-:W-:Y:S02]  /*00c0*/  ISETP.NE.OR P0, PT, RZ, UR9, !P0 ;  /* 0x00000009ff007c0c */ /* 0x000fe4000c705670 */
[----:B------:R-:W-:-:S04]  /*00d0*/  ULEA.HI UR4, UR4, UR9, URZ, 0x2 ;  /* 0x0000000904047291 */ /* 0x000fc8000f8f103f */
[----:B------:R-:W-:-:S04]  /*00e0*/  ULOP3.LUT UR4, UR4, 0xfffffffc, URZ, 0xc0, !UPT ;  /* 0xfffffffc04047892 */ /* 0x000fc8000f8ec03f */
[----:B------:R-:W-:-:S03]  /*00f0*/  UIADD3 UR9, UR9, -UR4, URZ ;  /* 0x8000000409097290 */ /* 0x000fc6000fffe03f */
[----:B------:R-:W-:Y:S09]  /*0100*/  @P0 BRA `(.L_x_1) ;  /* 0x0000000000200947 */ /* 0x000ff20003800000 */
[----:B------:R-:W-:Y:S02]  /*0110*/  ULDC.64 UR6, c[0x0][0x198] ;  /* 0x0000660000067ab9 */ /* 0x000fe40000000a00 */
[----:B------:R-:W-:Y:S02]  /*0120*/  UIADD3 UR10, UP0, UR6, 0xf0, URZ ;  /* 0x000000f0060a7890 */ /* 0x000fe4000ff1e03f */
[----:B------:R-:W-:Y:S02]  /*0130*/  UIADD3 UR6, UP1, UR6, 0x1f0, URZ ;  /* 0x000001f006067890 */ /* 0x000fe4000ff3e03f */
[----:B------:R-:W-:Y:S02]  /*0140*/  UIADD3.X UR11, URZ, UR7, URZ, UP0, !UPT ;  /* 0x000000073f0b7290 */ /* 0x000fe400087fe43f */
[----:B------:R-:W-:-:S07]  /*0150*/  UIADD3.X UR7, URZ, UR7, URZ, UP1, !UPT ;  /* 0x000000073f077290 */ /* 0x000fce0008ffe43f */
[----:B------:R0:W-:Y:S02]  /*0160*/  UTMACCTL.PF [UR10] ;  /* 0x000000000a0079b9 */ /* 0x0001e40008040000 */
[----:B------:R0:W-:Y:S02]  /*0170*/  UTMACCTL.PF [UR6] ;  /* 0x00000000060079b9 */ /* 0x0001e40008040000 */
[----:B0-----:R-:W-:Y:S01]  /*0180*/  NOP ;  /* 0x0000000000007918 */ /* 0x001fe20000000000 */
.L_x_1:
[----:B------:R-:W-:Y:S05]  /*0190*/  BSYNC B0 ;  /* 0x0000000000007941 */ /* 0x000fea0003800000 */
.L_x_0:
[----:B------:R-:W0:Y:S01]  /*01a0*/  SHFL.IDX PT, R2, R0, RZ, 0x1f ;  /* 0x00001fff00027589 */ /* 0x000e2200000e0000 */
[----:B------:R-:W-:Y:S01]  /*01b0*/  UISETP.NE.AND UP0, UPT, UR9, 0x3, UPT ;  /* 0x000000030900788c */ /* 0x000fe2000bf05270 */
[----:B------:R-:W-:Y:S01]  /*01c0*/  ISETP.NE.AND P1, PT, RZ, UR5, PT ;  /* 0x00000005ff007c0c */ /* 0x000fe2000bf25270 */
[----:B------:R-:W-:Y:S02]  /*01d0*/  UIADD3 UR16, UR5, -0x1, URZ ;  /* 0xffffffff05107890 */ /* 0x000fe4000fffe03f */
[----:B------:R-:W-:Y:S02]  /*01e0*/  UISETP.EQ.OR UP0, UPT, UR9, URZ, !UP0 ;  /* 0x0000003f0900728c */ /* 0x000fe4000c702670 */
[----:B------:R-:W-:Y:S02]  /*01f0*/  UISETP.GE.U32.AND UP1, UPT, UR16, 0x2, UPT ;  /* 0x000000021000788c */ /* 0x000fe4000bf26070 */
[----:B------:R-:W-:-:S04]  /*0200*/  UISETP.EQ.AND UP0, UPT, UR5, URZ, UP0 ;  /* 0x0000003f0500728c */ /* 0x000fc80008702270 */
[----:B------:R-:W-:-:S04]  /*0210*/  USEL UR38, URZ, 0x1, !UP0 ;  /* 0x000000013f267887 */ /* 0x000fc8000c000000 */
[----:B------:R-:W-:Y:S01]  /*0220*/  USEL UR38, UR38, 0x2, UP1 ;  /* 0x0000000226267887 */ /* 0x000fe20008800000 */
[----:B0-----:R-:W-:-:S13]  /*0230*/  ISETP.NE.AND P0, PT, R2, RZ, PT ;  /* 0x000000ff0200720c */ /* 0x001fda0003f05270 */
[----:B------:R-:W-:Y:S05]  /*0240*/  @P0 BRA `(.L_x_2) ;  /* 0x0000000000580947 */ /* 0x000fea0003800000 */
[----:B------:R-:W0:Y:S01]  /*0250*/  S2UR UR8, SR_CgaCtaId ;  /* 0x00000000000879c3 */ /* 0x000e220000008800 */
[----:B------:R-:W-:Y:S01]  /*0260*/  UMOV UR4, 0x400 ;  /* 0x0000040000047882 */ /* 0x000fe20000000000 */
[----:B------:R-:W-:Y:S01]  /*0270*/  UMOV UR5, 0x1 ;  /* 0x0000000100057882 */ /* 0x000fe20000000000 */
[----:B------:R-:W-:Y:S01]  /*0280*/  UMOV UR6, 0x6 ;  /* 0x0000000600067882 */ /* 0x000fe20000000000 */
[----:B------:R-:W-:Y:S01]  /*0290*/  ELECT P0, URZ, PT ;  /* 0x00000000003f782f */ /* 0x000fe20003800000 */
[----:B------:R-:W-:-:S04]  /*02a0*/  UIADD3 UR6, -UR6, 0x100000, URZ ;  /* 0x0010000006067890 */ /* 0x000fc8000fffe13f */
[----:B------:R-:W-:Y:S02]  /*02b0*/  USHF.L.U32 UR7, UR6, 0xb, URZ ;  /* 0x0000000b06077899 */ /* 0x000fe4000800063f */
[----:B------:R-:W-:Y:S02]  /*02c0*/  USHF.L.U32 UR6, UR6, 0x1, URZ ;  /* 0x0000000106067899 */ /* 0x000fe4000800063f */
[----:B0-----:R-:W-:Y:S02]  /*02d0*/  ULEA UR8, UR8, UR4, 0x18 ;  /* 0x0000000408087291 */ /* 0x001fe4000f8ec03f */
[----:B------:R-:W-:-:S04]  /*02e0*/  UIADD3 UR4, -UR5, 0x100000, URZ ;  /* 0x0010000005047890 */ /* 0x000fc8000fffe13f */
[----:B------:R-:W-:Y:S02]  /*02f0*/  USHF.L.U32 UR5, UR4, 0xb, URZ ;  /* 0x0000000b04057899 */ /* 0x000fe4000800063f */
[----:B------:R-:W-:Y:S01]  /*0300*/  USHF.L.U32 UR4, UR4, 0x1, URZ ;  /* 0x0000000104047899 */ /* 0x000fe2000800063f */
[----:B------:R-:W0:Y:S11]  /*0310*/  FENCE.VIEW.ASYNC.S ;  /* 0x00000000000073c6 */ /* 0x000e360000000000 */
[----:B0-----:R0:W1:Y:S01]  /*0320*/  SYNCS.EXCH.64 URZ, [UR8], UR4 ;  /* 0x00000004083f75b2 */ /* 0x0010620008000100 */
[----:B------:R0:W2:Y:S01]  /*0330*/  SYNCS.EXCH.64 URZ, [UR8+0x20], UR6 ;  /* 0x00002006083f75b2 */ /* 0x0000a20008000100 */
[----:B------:R0:W3:Y:S01]  /*0340*/  SYNCS.EXCH.64 URZ, [UR8+0x8], UR4 ;  /* 0x00000804083f75b2 */ /* 0x0000e20008000100 */
[----:B------:R0:W4:Y:S01]  /*0350*/  SYNCS.EXCH.64 URZ, [UR8+0x28], UR6 ;  /* 0x00002806083f75b2 */ /* 0x0001220008000100 */
[----:B------:R0:W0:Y:S01]  /*0360*/  SYNCS.EXCH.64 URZ, [UR8+0x10], UR4 ;  /* 0x00001004083f75b2 */ /* 0x0000220008000100 */
[----:B------:R0:W0:Y:S01]  /*0370*/  SYNCS.EXCH.64 URZ, [UR8+0x30], UR6 ;  /* 0x00003006083f75b2 */ /* 0x0000220008000100 */
[----:B------:R0:W0:Y:S01]  /*0380*/  SYNCS.EXCH.64 URZ, [UR8+0x18], UR4 ;  /* 0x00001804083f75b2 */ /* 0x0000220008000100 */
[----:B------:R0:W0:Y:S01]  /*0390*/  SYNCS.EXCH.64 URZ, [UR8+0x38], UR6 ;  /* 0x00003806083f75b2 */ /* 0x0000220008000100 */
[----:B------:R-:W-:Y:S01]  /*03a0*/  NOP ;  /* 0x0000000000007918 */ /* 0x000fe20000000000 */
.L_x_2:
[----:B------:R-:W5:Y:S01]  /*03b0*/  S2UR UR13, SR_CTAID.X ;  /* 0x00000000000d79c3 */ /* 0x000f620000002500 */
[----:B------:R-:W-:Y:S01]  /*03c0*/  SHF.R.S32.HI R3, RZ, 0x1f, R4 ;  /* 0x0000001fff037819 */ /* 0x000fe20000011404 */
[----:B------:R5:W1:Y:S01]  /*03d0*/  SHFL.IDX PT, R6, R0, RZ, 0x1f ;  /* 0x00001fff00067589 */ /* 0x000a6200000e0000 */
[----:B0-----:R-:W-:Y:S01]  /*03e0*/  ULDC UR4, c[0x0][0x150] ;  /* 0x0000540000047ab9 */ /* 0x001fe20000000800 */
[----:B------:R-:W-:Y:S02]  /*03f0*/  ELECT P0, URZ, PT ;  /* 0x00000000003f782f */ /* 0x000fe40003800000 */
[----:B------:R-:W-:Y:S01]  /*0400*/  LEA.HI R3, R3, R4, RZ, 0x7 ;  /* 0x0000000403037211 */ /* 0x000fe200078f38ff */
[----:B------:R-:W-:Y:S01]  /*0410*/  ULDC UR5, c[0x0][0x154] ;  /* 0x0000550000057ab9 */ /* 0x000fe20000000800 */
[----:B------:R-:W-:Y:S01]  /*0420*/  SHF.R.S32.HI R7, RZ, 0x1f, R2 ;  /* 0x0000001fff077819 */ /* 0x000fe20000011402 */
[----:B------:R-:W0:Y:S01]  /*0430*/  S2UR UR10, SR_CTAID.Y ;  /* 0x00000000000a79c3 */ /* 0x000e220000002600 */
[----:B------:R-:W-:Y:S01]  /*0440*/  LOP3.LUT R3, R3, 0xffffff80, RZ, 0xc0, !PT ;  /* 0xffffff8003037812 */ /* 0x000fe200078ec0ff */
[----:B------:R-:W-:Y:S01]  /*0450*/  ULDC UR8, c[0x0][0x144] ;  /* 0x0000510000087ab9 */ /* 0x000fe20000000800 */
[----:B------:R-:W-:Y:S01]  /*0460*/  LEA.HI R7, R7, R2, RZ, 0x2 ;  /* 0x0000000207077211 */ /* 0x000fe200078f10ff */
[----:B------:R-:W-:Y:S01]  /*0470*/  NOP ;  /* 0x0000000000007918 */ /* 0x000fe20000000000 */
[----:B------:R-:W-:Y:S01]  /*0480*/  NOP ;  /* 0x0000000000007918 */ /* 0x000fe20000000000 */
[----:B------:R-:W-:Y:S01]  /*0490*/  IMAD.IADD R3, R4, 0x1, -R3 ;  /* 0x0000000104037824 */ /* 0x000fe200078e0a03 */
[----:B------:R-:W-:Y:S01]  /*04a0*/  LOP3.LUT R7, R7, 0x3ffffffc, RZ, 0xc0, !PT ;  /* 0x3ffffffc07077812 */ /* 0x000fe200078ec0ff */
[----:B------:R-:W-:Y:S01]  /*04b0*/  ULDC UR11, c[0x0][0x148] ;  /* 0x00005200000b7ab9 */ /* 0x000fe20000000800 */
[----:B------:R-:W-:-:S02]  /*04c0*/  MOV R17, 0x1 ;  /* 0x0000000100117802 */ /* 0x000fc40000000f00 */
[----:B------:R-:W-:Y:S02]  /*04d0*/  SHF.R.S32.HI R4, RZ, 0x1f, R3 ;  /* 0x0000001fff047819 */ /* 0x000fe40000011403 */
[----:B------:R-:W-:Y:S02]  /*04e0*/  IADD3 R2, R2, -R7, RZ ;  /* 0x8000000702027210 */ /* 0x000fe40007ffe0ff */
[----:B------:R-:W-:Y:S02]  /*04f0*/  LEA.HI R4, R4, R3, RZ, 0x3 ;  /* 0x0000000304047211 */ /* 0x000fe400078f18ff */
[----:B-----5:R-:W-:Y:S02]  /*0500*/  I2FP.F32.U32 R5, UR13 ;  /* 0x0000000d00057c45 */ /* 0x020fe40008201000 */
[--C-:B------:R-:W-:Y:S02]  /*0510*/  SHF.R.S32.HI R0, RZ, 0x3, R4.reuse ;  /* 0x00000003ff007819 */ /* 0x100fe40000011404 */
[----:B-1----:R-:W-:Y:S01]  /*0520*/  ISETP.NE.OR P0, PT, R6, RZ, !P0 ;  /* 0x000000ff0600720c */ /* 0x002fe20004705670 */
[----:B------:R-:W-:Y:S01]  /*0530*/  FMUL R8, R5, UR4 ;  /* 0x0000000405087c20 */ /* 0x000fe20008400000 */
[----:B------:R-:W-:-:S04]  /*0540*/  SHF.R.S32.HI R5, RZ, 0x1f, R4 ;  /* 0x0000001fff057819 */ /* 0x000fc80000011404 */
[----:B------:R-:W-:Y:S01]  /*0550*/  LEA.HI R5, R5, R0, RZ, 0x2 ;  /* 0x0000000005057211 */ /* 0x000fe200078f10ff */
[----:B------:R-:W1:Y:S03]  /*0560*/  F2I.U32.TRUNC.NTZ R8, R8 ;  /* 0x0000000800087305 */ /* 0x000e66000020f000 */
[----:B------:R-:W-:-:S03]  /*0570*/  LOP3.LUT R5, R5, 0xfffffffc, RZ, 0xc0, !PT ;  /* 0xfffffffc05057812 */ /* 0x000fc600078ec0ff */
[----:B------:R-:W-:Y:S01]  /*0580*/  VOTEU.ALL UP0, P0 ;  /* 0x00000000003f7886 */ /* 0x000fe20000000000 */
[----:B------:R-:W-:Y:S01]  /*0590*/  VOTEU.ALL UP1, P0 ;  /* 0x00000000003f7886 */ /* 0x000fe20000020000 */
[----:B------:R-:W-:Y:S01]  /*05a0*/  IMAD.IADD R5, R0, 0x1, -R5 ;  /* 0x0000000100057824 */ /* 0x000fe200078e0a05 */
[----:B0-----:R-:W-:Y:S02]  /*05b0*/  I2FP.F32.U32 R0, UR10 ;  /* 0x0000000a00007c45 */ /* 0x001fe40008201000 */
[----:B------:R-:W0:Y:S01]  /*05c0*/  @!UP0 S2UR UR7, SR_CgaCtaId ;  /* 0x00000000000789c3 */ /* 0x000e220000008800 */
[----:B------:R-:W-:Y:S01]  /*05d0*/  IMAD R2, R2, 0x4, R5 ;  /* 0x0000000402027824 */ /* 0x000fe200078e0205 */
[----:B------:R-:W-:Y:S01]  /*05e0*/  @!UP0 UMOV UR6, 0x400 ;  /* 0x0000040000068882 */ /* 0x000fe20000000000 */
[----:B------:R-:W-:Y:S01]  /*05f0*/  FMUL R4, R0, UR5 ;  /* 0x0000000500047c20 */ /* 0x000fe20008400000 */
[----:B-1----:R-:W-:Y:S02]  /*0600*/  R2UR UR4, R8 ;  /* 0x00000000080472ca */ /* 0x002fe400000e0000 */
[----:B------:R-:W-:-:S03]  /*0610*/  LEA.HI R0, R2, R2, RZ, 0x1 ;  /* 0x0000000202007211 */ /* 0x000fc600078f08ff */
[----:B------:R-:W1:Y:S01]  /*0620*/  F2I.U32.TRUNC.NTZ R4, R4 ;  /* 0x0000000400047305 */ /* 0x000e62000020f000 */
[----:B------:R-:W-:-:S05]  /*0630*/  LOP3.LUT R5, R0, 0xfffffffe, RZ, 0xc0, !PT ;  /* 0xfffffffe00057812 */ /* 0x000fca00078ec0ff */
[----:B------:R-:W-:Y:S02]  /*0640*/  IMAD.IADD R5, R2, 0x1, -R5 ;  /* 0x0000000102057824 */ /* 0x000fe400078e0a05 */
[----:B------:R-:W-:-:S04]  /*0650*/  UIADD3 UR4, -UR4, URZ, URZ ;  /* 0x0000003f04047290 */ /* 0x000fc8000fffe13f */
[----:B------:R-:W-:Y:S01]  /*0660*/  UIMAD UR8, UR8, UR4, UR13 ;  /* 0x00000004080872a4 */ /* 0x000fe2000f8e020d */
[----:B-1----:R-:W-:Y:S02]  /*0670*/  R2UR UR12, R4 ;  /* 0x00000000040c72ca */ /* 0x002fe400000e0000 */
[----:B------:R-:W-:Y:S01]  /*0680*/  UMOV UR4, 0x20 ;  /* 0x0000002000047882 */ /* 0x000fe20000000000 */
[----:B------:R-:W1:Y:S02]  /*0690*/  LDC R4, c[0x0][0x140] ;  /* 0x00005000ff047b82 */ /* 0x000e640000000800 */
[----:B------:R-:W-:Y:S01]  /*06a0*/  ISETP.NE.AND P3, PT, R5, UR8, PT ;  /* 0x0000000805007c0c */ /* 0x000fe2000bf65270 */
[----:B------:R-:W-:-:S04]  /*06b0*/  @!UP0 UIADD3 UR4, -UR4, 0x100000, URZ ;  /* 0x0010000004048890 */ /* 0x000fc8000fffe13f */
[----:B------:R-:W-:Y:S02]  /*06c0*/  @!UP0 USHF.L.U32 UR5, UR4, 0xb, URZ ;  /* 0x0000000b04058899 */ /* 0x000fe4000800063f */
[----:B------:R-:W-:Y:S01]  /*06d0*/  @!UP0 USHF.L.U32 UR4, UR4, 0x1, URZ ;  /* 0x0000000104048899 */ /* 0x000fe2000800063f */
[C---:B------:R-:W-:Y:S01]  /*06e0*/  IMAD.SHL.U32 R5, R2.reuse, 0x4, RZ ;  /* 0x0000000402057824 */ /* 0x040fe200078e00ff */
[----:B0-----:R-:W-:Y:S01]  /*06f0*/  @!UP0 ULEA UR6, UR7, UR6, 0x18 ;  /* 0x0000000607068291 */ /* 0x001fe2000f8ec03f */
[----:B------:R-:W-:Y:S01]  /*0700*/  VOTEU.ALL UP0, P0 ;  /* 0x00000000003f7886 */ /* 0x000fe20000000000 */
[----:B------:R-:W-:Y:S02]  /*0710*/  LOP3.LUT P0, RZ, R3, 0x7, RZ, 0xc0, !PT ;  /* 0x0000000703ff7812 */ /* 0x000fe4000780c0ff */
[----:B------:R-:W-:Y:S01]  /*0720*/  LOP3.LUT R152, R2, 0xc, R5, 0x78, !PT ;  /* 0x0000000c02987812 */ /* 0x000fe200078e7805 */
[----:B------:R-:W-:-:S03]  /*0730*/  UIADD3 UR12, -UR12, URZ, URZ ;  /* 0x0000003f0c0c7290 */ /* 0x000fc6000fffe13f */
[C---:B------:R-:W-:Y:S02]  /*0740*/  ISETP.LT.U32.AND P0, PT, R152.reuse, 0x4, !P0 ;  /* 0x000000049800780c */ /* 0x040fe40004701070 */
[----:B------:R-:W-:Y:S01]  /*0750*/  @P3 LEA.HI R0, R152, R152, RZ, 0x1 ;  /* 0x0000009898003211 */ /* 0x000fe200078f08ff */
[----:B------:R-:W0:Y:S02]  /*0760*/  FENCE.VIEW.ASYNC.S ;  /* 0x00000000000073c6 */ /* 0x000e240000000000 */
[----:B0-----:R-:W0:Y:S01]  /*0770*/  @!UP0 SYNCS.EXCH.64 URZ, [UR6+0x50], UR4 ;  /* 0x00005004063f85b2 */ /* 0x001e220008000100 */
[----:B------:R-:W-:Y:S02]  /*0780*/  @P3 SHF.R.S32.HI R0, RZ, 0x1, R0 ;  /* 0x00000001ff003819 */ /* 0x000fe40000011400 */
[----:B-1----:R-:W-:Y:S01]  /*0790*/  ISETP.EQ.U32.AND P2, PT, R4, 0x1, PT ;  /* 0x000000010400780c */ /* 0x002fe20003f42070 */
[----:B------:R1:W0:Y:S01]  /*07a0*/  @!UP1 SYNCS.EXCH.64 URZ, [UR6+0x58], UR4 ;  /* 0x00005804063f95b2 */ /* 0x0002220008000100 */
[----:B------:R-:W-:Y:S01]  /*07b0*/  NOP ;  /* 0x0000000000007918 */ /* 0x000fe20000000000 */
[----:B-1----:R-:W-:-:S06]  /*07c0*/  UIMAD UR4, UR11, UR12, UR10 ;  /* 0x0000000c0b0472a4 */ /* 0x002fcc000f8e020a */
[----:B------:R-:W-:Y:S02]  /*07d0*/  @P3 ISETP.NE.AND P4, PT, R0, UR4, PT ;  /* 0x0000000400003c0c */ /* 0x000fe4000bf85270 */
[----:B------:R-:W-:Y:S02]  /*07e0*/  SEL R0, RZ, 0x1, !P0 ;  /* 0x00000001ff007807 */ /* 0x000fe40004000000 */
[----:B------:R-:W-:-:S04]  /*07f0*/  @P3 SEL R17, RZ, 0x1, P4 ;  /* 0x00000001ff113807 */ /* 0x000fc80002000000 */
[----:B------:R-:W-:Y:S01]  /*0800*/  LOP3.LUT R17, R17, R0, RZ, 0xc0, !PT ;  /* 0x0000000011117212 */ /* 0x000fe200078ec0ff */
[----:B------:R-:W-:Y:S06]  /*0810*/  @!P2 BRA `(.L_x_3) ;  /* 0x000000000008a947 */ /* 0x000fec0003800000 */
[----:B0-234-:R-:W-:Y:S01]  /*0820*/  UCGABAR_ARV ;  /* 0x00000000000079c7 */ /* 0x01dfe20008000000 */
[----:B------:R-:W-:Y:S05]  /*0830*/  BRA `(.L_x_4) ;  /* 0x0000000000047947 */ /* 0x000fea0003800000 */
.L_x_3:
[----:B0-234-:R-:W-:Y:S01]  /*0840*/  NOP ;  /* 0x0000000000007918 */ /* 0x01dfe20000000000 */
.L_x_4:
[----:B------:R-:W-:Y:S01]  /*0850*/  ULDC UR4, c[0x0][0x65c] ;  /* 0x0001970000047ab9 */ /* 0x000fe20000000800 */
[----:B------:R-:W-:Y:S01]  /*0860*/  UMOV UR5, URZ ;  /* 0x0000003f00057c82 */ /* 0x000fe20008000000 */
[----:B------:R-:W-:-:S03]  /*0870*/  UISETP.NE.AND UP0, UPT, UR4, 0x1, UPT ;  /* 0x000000010400788c */ /* 0x000fc6000bf05270 */
[----:B------:R-:W-:Y:S01]  /*0880*/  UMOV UR4, UR13 ;  /* 0x0000000d00047c82 */ /* 0x000fe20008000000 */
[----:B------:R-:W-:Y:S02]  /*0890*/  UP2UR UR39, UPR, URZ, 0x1 ;  /* 0x000000013f277883 */ /* 0x000fe40008000000 */
[----:B------:R-:W-:Y:S02]  /*08a0*/  PLOP3.LUT P0, PT, PT, PT, UP0, 0x80, 0x0 ;  /* 0x000000000000781c */ /* 0x000fe40003f0f008 */
[----:B------:R-:W-:Y:S02]  /*08b0*/  PLOP3.LUT P3, PT, PT, PT, UP0, 0x80, 0x0 ;  /* 0x000000000000781c */ /* 0x000fe40003f6f008 */
[----:B------:R-:W-:Y:S01]  /*08c0*/  PLOP3.LUT P5, PT, PT, PT, UP0, 0x80, 0x0 ;  /* 0x000000000000781c */ /* 0x000fe20003faf008 */
[----:B------:R-:W-:Y:S01]  /*08d0*/  @UP0 ULDC UR14, c[0x0][0x10] ;  /* 0x00000400000e0ab9 */ /* 0x000fe20000000800 */
[----:B------:R-:W-:Y:S01]  /*08e0*/  @UP0 UMOV UR6, UR10 ;  /* 0x0000000a00060c82 */ /* 0x000fe20008000000 */
[----:B------:R-:W-:Y:S01]  /*08f0*/  @UP0 UMOV UR7, URZ ;  /* 0x0000003f00070c82 */ /* 0x000fe20008000000 */
[----:B------:R-:W-:Y:S01]  /*0900*/  PLOP3.LUT P4, PT, PT, PT, UP0, 0x80, 0x0 ;  /* 0x000000000000781c */ /* 0x000fe20003f8f008 */
[----:B------:R-:W-:-:S03]  /*0910*/  @UP0 UIMAD.WIDE.U32 UR14, UR13, UR14, UR6 ;  /* 0x0000000e0d0e02a5 */ /* 0x000fc6000f8e0006 */
[----:B------:R-:W-:Y:S01]  /*0920*/  @!UP0 ULDC UR7, c[0x0][0xc] ;  /* 0x0000030000078ab9 */ /* 0x000fe20000000800 */
[----:B------:R-:W-:Y:S01]  /*0930*/  @UP0 UMOV UR6, URZ ;  /* 0x0000003f00060c82 */ /* 0x000fe20008000000 */
[----:B------:R-:W-:Y:S01]  /*0940*/  @!UP0 UIMAD.WIDE.U32 UR4, UR10, UR7, UR4 ;  /* 0x000000070a0482a5 */ /* 0x000fe2000f8e0004 */
[----:B------:R-:W-:Y:S01]  /*0950*/  IMAD.U32 R2, RZ, RZ, UR14 ;  /* 0x0000000eff027e24 */ /* 0x000fe2000f8e00ff */
[----:B------:R-:W-:Y:S02]  /*0960*/  @UP0 UIADD3 UR6, UR15, UR6, URZ ;  /* 0x000000060f060290 */ /* 0x000fe4000fffe03f */
[----:B------:R-:W-:Y:S02]  /*0970*/  IMAD.U32 R3, RZ, RZ, UR15 ;  /* 0x0000000fff037e24 */ /* 0x000fe4000f8e00ff */
[----:B------:R-:W-:Y:S01]  /*0980*/  @P0 IMAD.MOV.U32 R7, RZ, RZ, R2 ;  /* 0x000000ffff070224 */ /* 0x000fe200078e0002 */
[----:B------:R-:W-:Y:S01]  /*0990*/  MOV R5, UR5 ;  /* 0x0000000500057c02 */ /* 0x000fe20008000f00 */
[----:B------:R-:W-:Y:S01]  /*09a0*/  IMAD.U32 R2, RZ, RZ, UR4 ;  /* 0x00000004ff027e24 */ /* 0x000fe2000f8e00ff */
[----:B------:R-:W-:Y:S01]  /*09b0*/  @P3 MOV R6, UR6 ;  /* 0x0000000600063c02 */ /* 0x000fe20008000f00 */
[----:B------:R-:W-:-:S02]  /*09c0*/  IMAD.U32 R3, RZ, RZ, UR5 ;  /* 0x00000005ff037e24 */ /* 0x000fc4000f8e00ff */
[----:B------:R-:W-:Y:S02]  /*09d0*/  @!P5 IMAD.MOV.U32 R6, RZ, RZ, R5 ;  /* 0x000000ffff06d224 */ /* 0x000fe400078e0005 */
[----:B------:R-:W-:Y:S02]  /*09e0*/  @!P4 IMAD.MOV.U32 R7, RZ, RZ, R2 ;  /* 0x000000ffff07c224 */ /* 0x000fe400078e0002 */
[----:B------:R-:W-:Y:S01]  /*09f0*/  IMAD.U32 R4, RZ, RZ, UR4 ;  /* 0x00000004ff047e24 */ /* 0x000fe2000f8e00ff */
[----:B------:R0:W-:Y:S04]  /*0a00*/  STL [R1+0x200], R6 ;  /* 0x0002000601007387 */ /* 0x0001e80000100800 */
[----:B------:R0:W-:Y:S01]  /*0a10*/  STL [R1+0x204], R7 ;  /* 0x0002040701007387 */ /* 0x0001e20000100800 */
[----:B------:R-:W-:Y:S05]  /*0a20*/  @!P2 BRA `(.L_x_5) ;  /* 0x00000000000ca947 */ /* 0x000fea0003800000 */
[----:B------:R-:W-:Y:S01]  /*0a30*/  UCGABAR_WAIT ;  /* 0x0000000000007dc7 */ /* 0x000fe20008000000 */
[----:B------:R-:W-:Y:S01]  /*0a40*/  CCTL.IVALL ;  /* 0x00000000ff00798f */ /* 0x000fe20002000000 */
[----:B------:R-:W-:Y:S05]  /*0a50*/  BRA `(.L_x_6) ;  /* 0x0000000000047947 */ /* 0x000fea0003800000 */
.L_x_5:
[----:B------:R-:W-:Y:S06]  /*0a60*/  BAR.SYNC.DEFER_BLOCKING 0x0 ;  /* 0x0000000000007b1d */ /* 0x000fec0000010000 */
.L_x_6:
[----:B------:R-:W-:Y:S05]  /*0a70*/  @!P1 BRA `(.L_x_7) ;  /* 0x0000021800009947 */ /* 0x000fea0003800000 */
[----:B------:R-:W-:-:S06]  /*0a80*/  UISETP.GT.U32.AND UP0, UPT, UR16, 0x1, UPT ;  /* 0x000000011000788c */ /* 0x000fcc000bf04070 */
[----:B------:R-:W-:-:S13]  /*0a90*/  PLOP3.LUT P0, PT, PT, PT, UP0, 0x80, 0x0 ;  /* 0x000000000000781c */ /* 0x000fda0003f0f008 */
[----:B------:R-:W-:Y:S05]  /*0aa0*/  @P0 EXIT ;  /* 0x000000000000094d */ /* 0x000fea0003800000 */
[----:B------:R-:W-:Y:S01]  /*0ab0*/  ULDC.64 UR4, c[0x0][0x650] ;  /* 0x0001940000047ab9 */ /* 0x000fe20000000a00 */
[----:B------:R-:W-:Y:S01]  /*0ac0*/  UMOV UR40, 0xffffffff ;  /* 0xffffffff00287882 */ /* 0x000fe20000000000 */
[----:B------:R-:W-:Y:S01]  /*0ad0*/  ISETP.GE.U32.AND P0, PT, R7, UR4, PT ;  /* 0x0000000407007c0c */ /* 0x000fe2000bf06070 */
[----:B------:R-:W-:Y:S01]  /*0ae0*/  UMOV UR41, 0xffffffff ;  /* 0xffffffff00297882 */ /* 0x000fe20000000000 */
[----:B------:R-:W-:Y:S01]  /*0af0*/  UMOV UR42, 0xffffffff ;  /* 0xffffffff002a7882 */ /* 0x000fe20000000000 */
[----:B------:R-:W-:Y:S02]  /*0b00*/  PRMT R0, RZ, 0x7610, R0 ;  /* 0x00007610ff007816 */ /* 0x000fe40000000000 */
[----:B------:R-:W-:-:S13]  /*0b10*/  ISETP.GE.U32.AND.EX P0, PT, R6, UR5, PT, P0 ;  /* 0x0000000506007c0c */ /* 0x000fda000bf06100 */
[----:B------:R-:W-:Y:S05]  /*0b20*/  @P0 BRA `(.L_x_8) ;  /* 0x0000000400480947 */ /* 0x000fea0003800000 */
[----:B------:R-:W-:Y:S01]  /*0b30*/  ULDC.64 UR16, c[0x0][0x628] ;  /* 0x00018a0000107ab9 */ /* 0x000fe20000000a00 */
[C---:B------:R-:W-:Y:S01]  /*0b40*/  R2UR UR19, R7.reuse ;  /* 0x00000000071372ca */ /* 0x040fe200000e0000 */
[----:B------:R-:W-:Y:S01]  /*0b50*/  ULDC UR18, c[0x0][0x630] ;  /* 0x00018c0000127ab9 */ /* 0x000fe20000000800 */
[----:B------:R-:W-:Y:S02]  /*0b60*/  ISETP.NE.U32.AND P0, PT, RZ, UR16, PT ;  /* 0x00000010ff007c0c */ /* 0x000fe4000bf05070 */
[----:B------:R-:W-:Y:S02]  /*0b70*/  R2UR UR4, R7 ;  /* 0x00000000070472ca */ /* 0x000fe400000e0000 */
[----:B------:R-:W-:Y:S02]  /*0b80*/  ISETP.NE.AND.EX P0, PT, RZ, UR17, PT, P0 ;  /* 0x00000011ff007c0c */ /* 0x000fe4000bf05300 */
[----:B------:R-:W-:-:S11]  /*0b90*/  R2UR UR5, R6 ;  /* 0x00000000060572ca */ /* 0x000fd600000e0000 */
[----:B------:R-:W-:Y:S05]  /*0ba0*/  @!P0 BRA `(.L_x_9) ;  /* 0x0000000000308947 */ /* 0x000fea0003800000 */
[----:B------:R-:W-:Y:S01]  /*0bb0*/  R2UR UR4, R7 ;  /* 0x00000000070472ca */ /* 0x000fe200000e0000 */
[----:B------:R-:W-:Y:S01]  /*0bc0*/  ULDC UR9, c[0x0][0x634] ;  /* 0x00018d0000097ab9 */ /* 0x000fe20000000800 */
[----:B------:R-:W-:-:S11]  /*0bd0*/  R2UR UR13, R6 ;  /* 0x00000000060d72ca */ /* 0x000fd600000e0000 */
[----:B------:R-:W-:-:S04]  /*0be0*/  UIADD3 UR9, UP0, UR4, UR9, URZ ;  /* 0x0000000904097290 */ /* 0x000fc8000ff1e03f */
[----:B------:R-:W-:-:S04]  /*0bf0*/  UIADD3.X UR13, URZ, UR13, URZ, UP0, !UPT ;  /* 0x0000000d3f0d7290 */ /* 0x000fc800087fe43f */
[----:B------:R-:W-:-:S04]  /*0c00*/  UIMAD.WIDE.U32 UR4, UR13, UR16, URZ ;  /* 0x000000100d0472a5 */ /* 0x000fc8000f8e003f */
[----:B------:R-:W-:Y:S02]  /*0c10*/  UIMAD.WIDE.U32 UR6, UP0, UR9, UR17, UR4 ;  /* 0x00000011090672a5 */ /* 0x000fe4000f800004 */
[----:B------:R-:W-:Y:S02]  /*0c20*/  UIMAD.WIDE.U32 UR4, UR9, UR16, URZ ;  /* 0x00000010090472a5 */ /* 0x000fe4000f8e003f */
[----:B------:R-:W-:Y:S02]  /*0c30*/  UIADD3.X UR15, URZ, URZ, URZ, UP0, !UPT ;  /* 0x0000003f3f0f7290 */ /* 0x000fe400087fe43f */
[----:B------:R-:W-:Y:S01]  /*0c40*/  UIADD3 URZ, UP0, UR5, UR6, URZ ;  /* 0x00000006053f7290 */ /* 0x000fe2000ff1e03f */
[----:B------:R-:W-:-:S03]  /*0c50*/  UMOV UR14, UR7 ;  /* 0x00000007000e7c82 */ /* 0x000fc60008000000 */
[----:B------:R-:W-:-:S12]  /*0c60*/  UIMAD.WIDE.U32.X UR4, UR13, UR17, UR14, UP0 ;  /* 0x000000110d0472a5 */ /* 0x000fd800080e040e */
.L_x_9:
[----:B------:R-:W-:Y:S01]  /*0c70*/  USHF.R.U64 UR42, UR4, UR18, UR5 ;  /* 0x00000012042a7299 */ /* 0x000fe20008001205 */
[----:B------:R-:W-:Y:S01]  /*0c80*/  R2UR UR7, R6 ;  /* 0x00000000060772ca */ /* 0x000fe200000e0000 */
[----:B------:R-:W-:Y:S02]  /*0c90*/  USHF.R.U32.HI UR4, URZ, UR18, UR5 ;  /* 0x000000123f047299 */ /* 0x000fe40008011605 */
[----:B------:R-:W-:Y:S01]  /*0ca0*/  UIADD3 UR5, UP0, URZ, -UR42, URZ ;  /* 0x8000002a3f057290 */ /* 0x000fe2000ff1e03f */
[----:B------:R-:W-:Y:S01]  /*0cb0*/  ULDC.64 UR14, c[0x0][0x620] ;  /* 0x00018800000e7ab9 */ /* 0x000fe20000000a00 */
[----:B------:R-:W-:Y:S02]  /*0cc0*/  UMOV UR6, UR19 ;  /* 0x0000001300067c82 */ /* 0x000fe40008000000 */
[----:B------:R-:W-:Y:S01]  /*0cd0*/  UIADD3.X UR4, URZ, ~UR4, URZ, UP0, !UPT ;  /* 0x800000043f047290 */ /* 0x000fe200087fe43f */
[----:B------:R-:W-:Y:S01]  /*0ce0*/  ULDC UR9, c[0x0][0x618] ;  /* 0x0001860000097ab9 */ /* 0x000fe20000000800 */
[----:B------:R-:W-:-:S02]  /*0cf0*/  UIMAD UR12, UR11, UR12, UR10 ;  /* 0x0000000c0b0c72a4 */ /* 0x000fc4000f8e020a */
[----:B------:R-:W-:Y:S02]  /*0d00*/  UIMAD UR4, UR4, UR14, URZ ;  /* 0x0000000e040472a4 */ /* 0x000fe4000f8e023f */
[----:B------:R-:W-:Y:S02]  /*0d10*/  UIMAD.WIDE.U32 UR6, UR5, UR14, UR6 ;  /* 0x0000000e050672a5 */ /* 0x000fe4000f8e0006 */
[----:B------:R-:W-:Y:S01]  /*0d20*/  UIMAD UR4, UR5, UR15, UR4 ;  /* 0x0000000f050472a4 */ /* 0x000fe2000f8e0204 */
[----:B------:R-:W-:Y:S01]  /*0d30*/  ULDC UR10, c[0x0][0x608] ;  /* 0x00018200000a7ab9 */ /* 0x000fe20000000800 */
[----:B------:R-:W-:Y:S02]  /*0d40*/  ULDC UR18, c[0x0][0x658] ;  /* 0x0001960000127ab9 */ /* 0x000fe40000000800 */
[----:B------:R-:W-:Y:S01]  /*0d50*/  UIADD3 UR7, UR7, UR4, URZ ;  /* 0x0000000407077290 */ /* 0x000fe2000fffe03f */
[----:B------:R-:W-:Y:S02]  /*0d60*/  UMOV UR11, 0xffffffff ;  /* 0xffffffff000b7882 */ /* 0x000fe40000000000 */
[----:B------:R-:W-:Y:S01]  /*0d70*/  ULDC.64 UR4, c[0x0][0x640] ;  /* 0x0001900000047ab9 */ /* 0x000fe20000000a00 */
[----:B------:R-:W-:Y:S01]  /*0d80*/  USHF.R.U64 UR16, UR6, UR9, UR7 ;  /* 0x0000000906107299 */ /* 0x000fe20008001207 */
[----:B------:R-:W-:Y:S01]  /*0d90*/  ISETP.NE.U32.AND P0, PT, RZ, UR4, PT ;  /* 0x00000004ff007c0c */ /* 0x000fe2000bf05070 */
[----:B------:R-:W-:-:S02]  /*0da0*/  USHF.R.U32.HI UR7, URZ, UR9, UR7 ;  /* 0x000000093f077299 */ /* 0x000fc40008011607 */
[----:B------:R-:W-:Y:S01]  /*0db0*/  USHF.L.U32 UR6, UR11, UR18, URZ ;  /* 0x000000120b067299 */ /* 0x000fe2000800063f */
[----:B------:R-:W-:Y:S01]  /*0dc0*/  ISETP.NE.AND.EX P0, PT, RZ, UR5, PT, P0 ;  /* 0x00000005ff007c0c */ /* 0x000fe2000bf05300 */
[----:B------:R-:W-:Y:S02]  /*0dd0*/  USHF.R.U64 UR22, UR16, UR10, UR7 ;  /* 0x0000000a10167299 */ /* 0x000fe40008001207 */
[----:B------:R-:W-:Y:S02]  /*0de0*/  USHF.R.U32.HI UR7, URZ, UR10, UR7 ;  /* 0x0000000a3f077299 */ /* 0x000fe40008011607 */
[----:B------:R-:W-:Y:S02]  /*0df0*/  UISETP.NE.AND UP1, UPT, UR39, URZ, UPT ;  /* 0x0000003f2700728c */ /* 0x000fe4000bf25270 */
[----:B------:R-:W-:Y:S01]  /*0e00*/  USHF.R.U64 UR23, UR22, UR18, UR7 ;  /* 0x0000001216177299 */ /* 0x000fe20008001207 */
[----:B------:R-:W-:Y:S01]  /*0e10*/  ULDC UR17, c[0x0][0x600] ;  /* 0x0001800000117ab9 */ /* 0x000fe20000000800 */
[----:B------:R-:W-:-:S02]  /*0e20*/  ULOP3.LUT UR13, URZ, UR6, URZ, 0x33, !UPT ;  /* 0x000000063f0d7292 */ /* 0x000fc4000f8e333f */
[----:B------:R-:W-:Y:S02]  /*0e30*/  UIADD3 UR15, UR17, -0x1, URZ ;  /* 0xffffffff110f7890 */ /* 0x000fe4000fffe03f */
[----:B------:R-:W-:Y:S02]  /*0e40*/  USEL UR12, UR8, UR12, !UP1 ;  /* 0x0000000c080c7287 */ /* 0x000fe4000c800000 */
[----:B------:R-:W-:Y:S01]  /*0e50*/  USHF.R.U32.HI UR7, URZ, UR18, UR7 ;  /* 0x000000123f077299 */ /* 0x000fe20008011607 */
[----:B------:R-:W-:Y:S01]  /*0e60*/  ULDC UR19, c[0x0][0x648] ;  /* 0x0001920000137ab9 */ /* 0x000fe20000000800 */
[----:B------:R-:W-:Y:S01]  /*0e70*/  ULDC UR20, c[0x0][0x638] ;  /* 0x00018e0000147ab9 */ /* 0x000fe20000000800 */
[----:B------:R-:W-:Y:S01]  /*0e80*/  UMOV UR21, 0x1 ;  /* 0x0000000100157882 */ /* 0x000fe20000000000 */
[----:B------:R-:W-:Y:S01]  /*0e90*/  UMOV UR6, UR23 ;  /* 0x0000001700067c82 */ /* 0x000fe20008000000 */
[----:B------:R-:W-:Y:S07]  /*0ea0*/  @!P0 BRA `(.L_x_10) ;  /* 0x0000000000308947 */ /* 0x000fee0003800000 */
[----:B------:R-:W-:Y:S02]  /*0eb0*/  ULDC UR10, c[0x0][0x64c] ;  /* 0x00019300000a7ab9 */ /* 0x000fe40000000800 */
        /* <DEDUP_REMOVED lines=8> */
[----:B------:R-:W-:-:S07]  /*0f40*/  UIMAD.WIDE.U32.X UR4, UR14, UR5, UR10, UP0 ;  /* 0x000000050e0472a5 */ /* 0x000fce00080e040a */
[----:B------:R-:W-:Y:S01]  /*0f50*/  UMOV UR6, UR4 ;  /* 0x0000000400067c82 */ /* 0x000fe20008000000 */
[----:B------:R-:W-:-:S05]  /*0f60*/  UMOV UR7, UR5 ;  /* 0x0000000500077c82 */ /* 0x000fca0008000000 */
.L_x_10:
[----:B------:R-:W-:Y:S01]  /*0f70*/  USHF.R.U64 UR5, UR6, UR19, UR7 ;  /* 0x0000001306057299 */ /* 0x000fe20008001207 */
[----:B------:R-:W-:Y:S01]  /*0f80*/  IMAD.MOV.U32 R0, RZ, RZ, 0x1 ;  /* 0x00000001ff007424 */ /* 0x000fe200078e00ff */
[----:B------:R-:W-:Y:S02]  /*0f90*/  USHF.L.U32 UR4, UR21, UR18, URZ ;  /* 0x0000001215047299 */ /* 0x000fe4000800063f */
[----:B------:R-:W-:Y:S02]  /*0fa0*/  ULOP3.LUT UR13, UR22, UR13, URZ, 0xc0, !UPT ;  /* 0x0000000d160d7292 */ /* 0x000fe4000f8ec03f */
[----:B------:R-:W-:Y:S02]  /*0fb0*/  UIADD3 UR6, -UR5, URZ, URZ ;  /* 0x0000003f05067290 */ /* 0x000fe4000fffe13f */
[----:B------:R-:W-:Y:S02]  /*0fc0*/  UIMAD UR13, UR4, UR5, UR13 ;  /* 0x00000005040d72a4 */ /* 0x000fe4000f8e020d */
[----:B------:R-:W-:-:S02]  /*0fd0*/  ULOP3.LUT UR15, UR16, UR15, URZ, 0xc0, !UPT ;  /* 0x0000000f100f7292 */ /* 0x000fc4000f8ec03f */
[----:B------:R-:W-:Y:S01]  /*0fe0*/  UIMAD UR4, UR6, UR20, UR23 ;  /* 0x00000014060472a4 */ /* 0x000fe2000f8e0217 */
[----:B------:R-:W-:Y:S01]  /*0ff0*/  ULDC UR5, c[0x0][0x610] ;  /* 0x0001840000057ab9 */ /* 0x000fe20000000800 */
[----:B------:R-:W-:Y:S02]  /*1000*/  UISETP.NE.AND UP0, UPT, UR39, URZ, UPT ;  /* 0x0000003f2700728c */ /* 0x000fe4000bf05270 */
[----:B------:R-:W-:Y:S02]  /*1010*/  UIMAD UR12, UR13, UR5, UR12 ;  /* 0x000000050d0c72a4 */ /* 0x000fe4000f8e020c */
[----:B------:R-:W-:-:S04]  /*1020*/  UIMAD UR4, UR4, UR17, UR15 ;  /* 0x00000011040472a4 */ /* 0x000fc8000f8e020f */
[----:B------:R-:W-:Y:S02]  /*1030*/  USEL UR41, UR4, UR12, !UP0 ;  /* 0x0000000c04297287 */ /* 0x000fe4000c000000 */
[----:B------:R-:W-:-:S12]  /*1040*/  USEL UR40, UR12, UR4, !UP0 ;  /* 0x000000040c287287 */ /* 0x000fd8000c000000 */
.L_x_8:
[----:B------:R-:W-:-:S08]  /*1050*/  NOP ;  /* 0x0000000000007918 */ /* 0x000fd00000000000 */
[----:B------:R-:W1:Y:S02]  /*1060*/  USETMAXREG.TRY_ALLOC.CTAPOOL UP0, 0xf0 ;  /* 0x000000f0000079c8 */ /* 0x000e640008000600 */
[----:B-1----:R-:W-:-:S13]  /*1070*/  PLOP3.LUT P0, PT, PT, PT, UP0, 0x80, 0x0 ;  /* 0x000000000000781c */ /* 0x002fda0003f0f008 */
[----:B------:R-:W-:Y:S05]  /*1080*/  @!P0 BRA `(.L_x_8) ;  /* 0xfffffffc00f08947 */ /* 0x000fea000383ffff */
[----:B------:R-:W-:Y:S01]  /*1090*/  ULDC.64 UR4, c[0x0][0x598] ;  /* 0x0001660000047ab9 */ /* 0x000fe20000000a00 */
[----:B------:R-:W-:Y:S01]  /*10a0*/  ULDC.64 UR44, c[0x0][0x208] ;  /* 0x00008200002c7ab9 */ /* 0x000fe20000000a00 */
[----:B------:R-:W-:-:S04]  /*10b0*/  ISETP.NE.U32.AND P0, PT, RZ, UR4, PT ;  /* 0x00000004ff007c0c */ /* 0x000fc8000bf05070 */
[----:B------:R-:W-:-:S13]  /*10c0*/  ISETP.NE.AND.EX P0, PT, RZ, UR5, PT, P0 ;  /* 0x00000005ff007c0c */ /* 0x000fda000bf05300 */
[----:B------:R-:W-:Y:S05]  /*10d0*/  @!P0 BRA `(.L_x_11) ;  /* 0x00000000001c8947 */ /* 0x000fea0003800000 */
[----:B------:R-:W1:Y:S02]  /*10e0*/  LDC.64 R2, c[0x0][0x598] ;  /* 0x00016600ff027b82 */ /* 0x000e640000000a00 */
[----:B-1----:R-:W2:Y:S02]  /*10f0*/  LDG.E.64 R2, desc[UR44][R2.64] ;  /* 0x0000002c02027981 */ /* 0x002ea4000c1e1b00 */
[----:B--2---:R-:W-:-:S04]  /*1100*/  ISETP.NE.U32.AND P0, PT, R2, RZ, PT ;  /* 0x000000ff0200720c */ /* 0x004fc80003f05070 */
[----:B------:R-:W-:-:S13]  /*1110*/  ISETP.NE.AND.EX P0, PT, R3, RZ, PT, P0 ;  /* 0x000000ff0300720c */ /* 0x000fda0003f05300 */
[----:B------:R-:W-:Y:S05]  /*1120*/  @!P0 BRA `(.L_x_11) ;  /* 0x0000000000088947 */ /* 0x000fea0003800000 */
[----:B------:R1:W5:Y:S01]  /*1130*/  LD.E R2, desc[UR44][R2.64] ;  /* 0x0000002c02027980 */ /* 0x000362000c101900 */
[----:B------:R-:W-:Y:S05]  /*1140*/  BRA `(.L_x_12) ;  /* 0x0000000000247947 */ /* 0x000fea0003800000 */
.L_x_11:
[----:B------:R-:W-:Y:S02]  /*1150*/  ULDC.64 UR4, c[0x0][0x588] ;  /* 0x0001620000047ab9 */ /* 0x000fe40000000a00 */
[----:B------:R-:W-:-:S04]  /*1160*/  ISETP.NE.U32.AND P0, PT, RZ, UR4, PT ;  /* 0x00000004ff007c0c */ /* 0x000fc8000bf05070 */
[----:B------:R-:W-:-:S13]  /*1170*/  ISETP.NE.AND.EX P0, PT, RZ, UR5, PT, P0 ;  /* 0x00000005ff007c0c */ /* 0x000fda000bf05300 */
[----:B------:R-:W-:Y:S05]  /*1180*/  @!P0 BRA `(.L_x_13) ;  /* 0x00000000000c8947 */ /* 0x000fea0003800000 */
[----:B------:R-:W1:Y:S02]  /*1190*/  LDC.64 R2, c[0x0][0x588] ;  /* 0x00016200ff027b82 */ /* 0x000e640000000a00 */
[----:B-1----:R2:W5:Y:S01]  /*11a0*/  LDG.E R2, desc[UR44][R2.64] ;  /* 0x0000002c02027981 */ /* 0x002562000c1e1900 */
[----:B------:R-:W-:Y:S05]  /*11b0*/  BRA `(.L_x_12) ;  /* 0x0000000000087947 */ /* 0x000fea0003800000 */
.L_x_13:
[----:B------:R-:W-:Y:S02]  /*11c0*/  ULDC UR4, c[0x0][0x580] ;  /* 0x0001600000047ab9 */ /* 0x000fe40000000800 */
[----:B------:R-:W-:-:S07]  /*11d0*/  MOV R2, UR4 ;  /* 0x0000000400027c02 */ /* 0x000fce0008000f00 */
.L_x_12:
[----:B------:R-:W-:Y:S02]  /*11e0*/  ULDC.64 UR4, c[0x0][0x5a0] ;  /* 0x0001680000047ab9 */ /* 0x000fe40000000a00 */
[----:B------:R-:W-:-:S04]  /*11f0*/  ISETP.NE.U32.AND P0, PT, RZ, UR4, PT ;  /* 0x00000004ff007c0c */ /* 0x000fc8000bf05070 */
[----:B------:R-:W-:-:S13]  /*1200*/  ISETP.NE.AND.EX P0, PT, RZ, UR5, PT, P0 ;  /* 0x00000005ff007c0c */ /* 0x000fda000bf05300 */
[----:B------:R-:W-:Y:S05]  /*1210*/  @!P0 BRA `(.L_x_14) ;  /* 0x00000000001c8947 */ /* 0x000fea0003800000 */
[----:B------:R-:W3:Y:S02]  /*1220*/  LDC.64 R4, c[0x0][0x5a0] ;  /* 0x00016800ff047b82 */ /* 0x000ee40000000a00 */
[----:B---3--:R-:W3:Y:S02]  /*1230*/  LDG.E.64 R4, desc[UR44][R4.64] ;  /* 0x0000002c04047981 */ /* 0x008ee4000c1e1b00 */
[----:B---3--:R-:W-:-:S04]  /*1240*/  ISETP.NE.U32.AND P0, PT, R4, RZ, PT ;  /* 0x000000ff0400720c */ /* 0x008fc80003f05070 */
[----:B------:R-:W-:-:S13]  /*1250*/  ISETP.NE.AND.EX P0, PT, R5, RZ, PT, P0 ;  /* 0x000000ff0500720c */ /* 0x000fda0003f05300 */
[----:B------:R-:W-:Y:S05]  /*1260*/  @!P0 BRA `(.L_x_14) ;  /* 0x0000000000088947 */ /* 0x000fea0003800000 */
[----:B------:R3:W5:Y:S01]  /*1270*/  LD.E R16, desc[UR44][R4.64] ;  /* 0x0000002c04107980 */ /* 0x000762000c101900 */
[----:B------:R-:W-:Y:S05]  /*1280*/  BRA `(.L_x_15) ;  /* 0x0000000000247947 */ /* 0x000fea0003800000 */
.L_x_14:
[----:B------:R-:W-:Y:S02]  /*1290*/  ULDC.64 UR4, c[0x0][0x590] ;  /* 0x0001640000047ab9 */ /* 0x000fe40000000a00 */
[----:B------:R-:W-:-:S04]  /*12a0*/  ISETP.NE.U32.AND P0, PT, RZ, UR4, PT ;  /* 0x00000004ff007c0c */ /* 0x000fc8000bf05070 */
[----:B------:R-:W-:-:S13]  /*12b0*/  ISETP.NE.AND.EX P0, PT, RZ, UR5, PT, P0 ;  /* 0x00000005ff007c0c */ /* 0x000fda000bf05300 */
[----:B------:R-:W-:Y:S05]  /*12c0*/  @!P0 BRA `(.L_x_16) ;  /* 0x00000000000c8947 */ /* 0x000fea0003800000 */
[----:B------:R-:W3:Y:S02]  /*12d0*/  LDC.64 R4, c[0x0][0x590] ;  /* 0x00016400ff047b82 */ /* 0x000ee40000000a00 */
[----:B---3--:R4:W5:Y:S01]  /*12e0*/  LDG.E R16, desc[UR44][R4.64] ;  /* 0x0000002c04107981 */ /* 0x008962000c1e1900 */
[----:B------:R-:W-:Y:S05]  /*12f0*/  BRA `(.L_x_15) ;  /* 0x0000000000087947 */ /* 0x000fea0003800000 */
.L_x_16:
[----:B------:R-:W-:Y:S02]  /*1300*/  ULDC UR4, c[0x0][0x584] ;  /* 0x0001610000047ab9 */ /* 0x000fe40000000800 */
[----:B------:R-:W-:-:S07]  /*1310*/  IMAD.U32 R16, RZ, RZ, UR4 ;  /* 0x00000004ff107e24 */ /* 0x000fce000f8e00ff */
.L_x_15:
[----:B------:R-:W-:-:S13]  /*1320*/  LOP3.LUT P0, RZ, R0, 0xff, RZ, 0xc0, !PT ;  /* 0x000000ff00ff7812 */ /* 0x000fda000780c0ff */
[----:B------:R-:W-:Y:S05]  /*1330*/  @!P0 EXIT ;  /* 0x000000000000894d */ /* 0x000fea0003800000 */
[----:B------:R-:W-:Y:S01]  /*1340*/  ULDC UR4, c[0x0][0x28c] ;  /* 0x0000a30000047ab9 */ /* 0x000fe20000000800 */
[----:B------:R-:W-:Y:S01]  /*1350*/  UMOV UR36, URZ ;  /* 0x0000003f00247c82 */ /* 0x000fe20008000000 */
[----:B------:R-:W-:Y:S01]  /*1360*/  UIADD3 UR4, UR4, 0x7f, URZ ;  /* 0x0000007f04047890 */ /* 0x000fe2000fffe03f */
[----:B------:R-:W-:-:S03]  /*1370*/  UMOV UR37, URZ ;  /* 0x0000003f00257c82 */ /* 0x000fc60008000000 */
[----:B------:R-:W-:-:S04]  /*1380*/  USHF.R.S32.HI UR5, URZ, 0x1f, UR4 ;  /* 0x0000001f3f057899 */ /* 0x000fc80008011404 */
[----:B------:R-:W-:-:S04]  /*1390*/  ULEA.HI UR5, UR5, UR4, URZ, 0x7 ;  /* 0x0000000405057291 */ /* 0x000fc8000f8f383f */
[----:B------:R-:W-:-:S12]  /*13a0*/  USHF.R.S32.HI UR43, URZ, 0x7, UR5 ;  /* 0x000000073f2b7899 */ /* 0x000fd80008011405 */
.L_x_544:
[----:B------:R-:W0:Y:S01]  /*13b0*/  S2R R0, SR_TID.X ;  /* 0x0000000000007919 */ /* 0x000e220000002100 */
[----:B-1----:R-:W1:Y:S01]  /*13c0*/  S2UR UR7, SR_CgaCtaId ;  /* 0x00000000000779c3 */ /* 0x002e620000008800 */
[----:B------:R-:W-:Y:S02]  /*13d0*/  UMOV UR6, 0x400 ;  /* 0x0000040000067882 */ /* 0x000fe40000000000 */
[----:B-1----:R-:W-:Y:S01]  /*13e0*/  ULEA UR6, UR7, UR6, 0x18 ;  /* 0x0000000607067291 */ /* 0x002fe2000f8ec03f */
[----:B0-----:R-:W-:-:S04]  /*13f0*/  LOP3.LUT R0, R0, 0x80, RZ, 0xc0, !PT ;  /* 0x0000008000007812 */ /* 0x001fc800078ec0ff */
[----:B------:R-:W-:-:S06]  /*1400*/  SHF.R.U32.HI R0, RZ, 0x7, R0 ;  /* 0x00000007ff007819 */ /* 0x000fcc0000011600 */
[----:B------:R-:W0:Y:S02]  /*1410*/  SHFL.IDX PT, R0, R0, RZ, 0x1f ;  /* 0x00001fff00007589 */ /* 0x000e2400000e0000 */
[----:B0-----:R-:W-:-:S13]  /*1420*/  R2UR UR4, R0 ;  /* 0x00000000000472ca */ /* 0x001fda00000e0000 */
[----:B------:R-:W-:-:S04]  /*1430*/  ULEA.HI UR5, UR4, UR4, URZ, 0x1 ;  /* 0x0000000404057291 */ /* 0x000fc8000f8f083f */
[----:B------:R-:W-:-:S04]  /*1440*/  ULOP3.LUT UR5, UR5, 0x7fffe, URZ, 0xc0, !UPT ;  /* 0x0007fffe05057892 */ /* 0x000fc8000f8ec03f */
[----:B------:R-:W-:-:S03]  /*1450*/  UIADD3 UR5, UR4, -UR5, URZ ;  /* 0x8000000504057290 */ /* 0x000fc6000fffe03f */
[----:B------:R-:W-:Y:S01]  /*1460*/  ULDC UR4, c[0x0][0x28c] ;  /* 0x0000a30000047ab9 */ /* 0x000fe20000000800 */
[----:B------:R-:W-:Y:S01]  /*1470*/  ULEA UR5, UR5, UR6, 0xd ;  /* 0x0000000605057291 */ /* 0x000fe2000f8e683f */
[----:B------:R-:W-:-:S03]  /*1480*/  ISETP.LT.AND P0, PT, RZ, UR4, PT ;  /* 0x00000004ff007c0c */ /* 0x000fc6000bf01270 */
[----:B------:R-:W-:-:S04]  /*1490*/  UIADD3 UR5, UR5, 0x100, URZ ;  /* 0x0000010005057890 */ /* 0x000fc8000fffe03f */
[----:B------:R-:W-:-:S04]  /*14a0*/  USHF.R.U32.HI UR5, URZ, 0x4, UR5 ;  /* 0x000000043f057899 */ /* 0x000fc80008011605 */
[----:B------:R-:W-:Y:S02]  /*14b0*/  ULOP3.LUT UR46, UR5, 0x3fff, URZ, 0xc0, !UPT ;  /* 0x00003fff052e7892 */ /* 0x000fe4000f8ec03f */
[----:B---3--:R-:W-:Y:S10]  /*14c0*/  @P0 BRA `(.L_x_17) ;  /* 0x0000000000400947 */ /* 0x008ff40003800000 */
[----:B------:R-:W-:Y:S01]  /*14d0*/  MOV R0, 0x0 ;  /* 0x0000000000007802 */ /* 0x000fe20000000f00 */
[----:B------:R-:W-:Y:S01]  /*14e0*/  ULDC.64 UR4, c[0x4][0x68] ;  /* 0x01001a0000047ab9 */ /* 0x000fe20000000a00 */
[----:B------:R-:W-:Y:S01]  /*14f0*/  ULDC.64 UR6, c[0x4][0x8] ;  /* 0x0100020000067ab9 */ /* 0x000fe20000000a00 */
[----:B---34-:R-:W-:Y:S01]  /*1500*/  IMAD.U32 R4, RZ, RZ, UR4 ;  /* 0x00000004ff047e24 */ /* 0x018fe2000f8e00ff */
[----:B------:R0:W1:Y:S01]  /*1510*/  LDC.64 R14, c[0x4][R0] ;  /* 0x01000000000e7b82 */ /* 0x0000620000000a00 */
[----:B------:R-:W-:Y:S01]  /*1520*/  IMAD.U32 R5, RZ, RZ, UR5 ;  /* 0x00000005ff057e24 */ /* 0x000fe2000f8e00ff */
[----:B------:R-:W-:Y:S01]  /*1530*/  ULDC.64 UR4, c[0x4][0x70] ;  /* 0x01001c0000047ab9 */ /* 0x000fe20000000a00 */
[----:B------:R-:W-:Y:S01]  /*1540*/  IMAD.U32 R10, RZ, RZ, UR6 ;  /* 0x00000006ff0a7e24 */ /* 0x000fe2000f8e00ff */
[----:B------:R-:W-:Y:S01]  /*1550*/  MOV R6, UR4 ;  /* 0x0000000400067c02 */ /* 0x000fe20008000f00 */
[----:B------:R-:W-:Y:S01]  /*1560*/  IMAD.U32 R7, RZ, RZ, UR5 ;  /* 0x00000005ff077e24 */ /* 0x000fe2000f8e00ff */
[----:B------:R-:W-:Y:S01]  /*1570*/  MOV R8, 0x1e1 ;  /* 0x000001e100087802 */ /* 0x000fe20000000f00 */
[----:B------:R-:W-:-:S02]  /*1580*/  IMAD.U32 R11, RZ, RZ, UR7 ;  /* 0x00000007ff0b7e24 */ /* 0x000fc4000f8e00ff */
[----:B------:R-:W-:Y:S02]  /*1590*/  IMAD.MOV.U32 R12, RZ, RZ, 0x1 ;  /* 0x00000001ff0c7424 */ /* 0x000fe400078e00ff */
[----:B0-----:R-:W-:-:S07]  /*15a0*/  IMAD.MOV.U32 R13, RZ, RZ, RZ ;  /* 0x000000ffff0d7224 */ /* 0x001fce00078e00ff */
[----:B------:R-:W-:-:S07]  /*15b0*/  LEPC R20, `(.L_x_17) ;  /* 0x000000001014794e */ /* 0x000fce0000000000 */
[----:B-12--5:R-:W-:Y:S05]  /*15c0*/  CALL.ABS.NOINC R14 ;  /* 0x000000000e007343 */ /* 0x026fea0003c00000 */
.L_x_17:
[----:B------:R-:W-:-:S06]  /*15d0*/  ULOP3.LUT UR4, UR38, 0x1, URZ, 0xfc, !UPT ;  /* 0x0000000126047892 */ /* 0x000fcc000f8efc3f */
[----:B------:R-:W-:-:S05]  /*15e0*/  IMAD.U32 R0, RZ, RZ, UR4 ;  /* 0x00000004ff007e24 */ /* 0x000fca000f8e00ff */
[----:B------:R-:W-:-:S13]  /*15f0*/  ISETP.NE.AND P0, PT, R0, 0x3, PT ;  /* 0x000000030000780c */ /* 0x000fda0003f05270 */
[----:B------:R-:W-:Y:S05]  /*1600*/  @!P0 BRA `(.L_x_18) ;  /* 0x0000000000048947 */ /* 0x000fea0003800000 */
[----:B------:R-:W-:Y:S01]  /*1610*/  BPT.TRAP 0x1 ;  /* 0x000000040000795c */ /* 0x000fe20000300000 */
.L_x_18:
[----:B------:R-:W0:Y:S01]  /*1620*/  S2UR UR5, SR_CgaCtaId ;  /* 0x00000000000579c3 */ /* 0x000e220000008800 */
[----:B------:R-:W-:Y:S01]  /*1630*/  UMOV UR4, 0x400 ;  /* 0x0000040000047882 */ /* 0x000fe20000000000 */
[----:B---34-:R-:W-:Y:S01]  /*1640*/  MOV R5, UR37 ;  /* 0x0000002500057c02 */ /* 0x018fe20008000f00 */
[----:B--2---:R-:W-:-:S05]  /*1650*/  IMAD.U32 R3, RZ, RZ, UR36 ;  /* 0x00000024ff037e24 */ /* 0x004fca000f8e00ff */
[----:B------:R-:W-:Y:S01]  /*1660*/  SHF.L.U32 R3, R3, 0x1f, RZ ;  /* 0x0000001f03037819 */ /* 0x000fe200000006ff */
[----:B0-----:R-:W-:-:S06]  /*1670*/  ULEA UR4, UR5, UR4, 0x18 ;  /* 0x0000000405047291 */ /* 0x001fcc000f8ec03f */
[----:B------:R-:W-:-:S04]  /*1680*/  IMAD.U32 R0, RZ, RZ, UR4 ;  /* 0x00000004ff007e24 */ /* 0x000fc8000f8e00ff */
[----:B------:R-:W-:-:S04]  /*1690*/  IMAD R4, R5, 0x8, R0 ;  /* 0x0000000805047824 */ /* 0x000fc800078e0200 */
[----:B------:R0:W1:Y:S01]  /*16a0*/  SYNCS.PHASECHK.TRANS64.TRYWAIT P1, [R4+URZ], R3 ;  /* 0x00000003040075a7 */ /* 0x000062000802017f */
[----:B------:R-:W-:Y:S05]  /*16b0*/  @!P0 BRA `(.L_x_19) ;  /* 0x0000000000048947 */ /* 0x000fea0003800000 */
[----:B------:R-:W-:Y:S01]  /*16c0*/  BPT.TRAP 0x1 ;  /* 0x000000040000795c */ /* 0x000fe20000300000 */
.L_x_19:
[----:B-1----:R-:W-:Y:S05]  /*16d0*/  @P1 BRA `(.L_x_20) ;  /* 0x0000000000081947 */ /* 0x002fea0003800000 */
[----:B------:R-:W1:Y:S02]  /*16e0*/  SYNCS.PHASECHK.TRANS64.TRYWAIT P1, [R4+URZ], R3 ;  /* 0x00000003040075a7 */ /* 0x000e64000802017f */
[----:B-1----:R-:W-:Y:S05]  /*16f0*/  @!P1 BRA `(.L_x_21) ;  /* 0x0000022400189947 */ /* 0x002fea0003800000 */
.L_x_20:
[----:B------:R-:W-:-:S04]  /*1700*/  UISETP.LT.AND UP0, UPT, UR43, 0x1, UPT ;  /* 0x000000012b00788c */ /* 0x000fc8000bf01270 */
[----:B------:R-:W-:-:S06]  /*1710*/  USEL UR4, UR43, 0x1, UP0 ;  /* 0x000000012b047887 */ /* 0x000fcc0008000000 */
[----:B01----:R-:W-:Y:S01]  /*1720*/  MOV R3, UR4 ;  /* 0x0000000400037c02 */ /* 0x003fe20008000f00 */
[----:B------:R-:W-:Y:S05]  /*1730*/  WARPSYNC.ALL ;  /* 0x0000000000007948 */ /* 0x000fea0003800000 */
[----:B------:R-:W-:-:S04]  /*1740*/  IADD3 R3, -R3, UR43, RZ ;  /* 0x0000002b03037c10 */ /* 0x000fc8000fffe1ff */
[----:B------:R-:W-:Y:S02]  /*1750*/  ISETP.GE.AND P1, PT, R3, 0x1, PT ;  /* 0x000000010300780c */ /* 0x000fe40003f26270 */
[----:B------:R-:W-:Y:S01]  /*1760*/  R2UR UR4, R0 ;  /* 0x00000000000472ca */ /* 0x000fe200000e0000 */
[----:B------:R-:W-:Y:S01]  /*1770*/  WARPGROUP.ARRIVE ;  /* 0x00000000000079c5 */ /* 0x000fe20000000000 */
[----:B------:R-:W-:Y:S01]  /*1780*/  UMOV UR9, 0x40000040 ;  /* 0x4000004000097882 */ /* 0x000fe20000000000 */
[----:B------:R-:W-:Y:S01]  /*1790*/  UMOV UR11, 0x40000040 ;  /* 0x40000040000b7882 */ /* 0x000fe20000000000 */
[----:B------:R-:W-:Y:S01]  /*17a0*/  STL [R1+0x2c8], R17 ;  /* 0x0002c81101007387 */ /* 0x000fe20000100800 */
[----:B------:R-:W-:Y:S01]  /*17b0*/  UMOV UR15, UR11 ;  /* 0x0000000b000f7c82 */ /* 0x000fe20008000000 */
[----:B------:R-:W-:Y:S02]  /*17c0*/  UMOV UR13, 0x40000040 ;  /* 0x40000040000d7882 */ /* 0x000fe40000000000 */
[----:B-----5:R-:W-:Y:S04]  /*17d0*/  STL [R1+0x2c4], R16 ;  /* 0x0002c41001007387 */ /* 0x020fe80000100800 */
[----:B------:R0:W-:Y:S01]  /*17e0*/  STL [R1+0x2c0], R3 ;  /* 0x0002c00301007387 */ /* 0x0001e20000100800 */
[----:B------:R-:W-:-:S03]  /*17f0*/  UIADD3 UR4, UR4, 0x40100, URZ ;  /* 0x0004010004047890 */ /* 0x000fc6000fffe03f */
[----:B------:R1:W-:Y:S01]  /*1800*/  STL [R1+0x2bc], R2 ;  /* 0x0002bc0201007387 */ /* 0x0003e20000100800 */
[----:B------:R-:W-:-:S03]  /*1810*/  USHF.R.U32.HI UR4, URZ, 0x4, UR4 ;  /* 0x000000043f047899 */ /* 0x000fc60008011604 */
[----:B------:R2:W-:Y:S01]  /*1820*/  STL [R1+0x2cc], R0 ;  /* 0x0002cc0001007387 */ /* 0x0005e20000100800 */
[----:B------:R-:W-:Y:S02]  /*1830*/  ULOP3.LUT UR5, UR4, 0x3fff, URZ, 0xc0, !UPT ;  /* 0x00003fff04057892 */ /* 0x000fe4000f8ec03f */
[----:B------:R-:W-:Y:S02]  /*1840*/  ULOP3.LUT UR4, UR46, 0x10000, URZ, 0xfc, !UPT ;  /* 0x000100002e047892 */ /* 0x000fe4000f8efc3f */
[----:B------:R-:W-:Y:S02]  /*1850*/  ULOP3.LUT UR5, UR5, 0x10000, URZ, 0xfc, !UPT ;  /* 0x0001000005057892 */ /* 0x000fe4000f8efc3f */
[----:B------:R-:W-:Y:S02]  /*1860*/  ULEA UR8, UR37, UR4, 0xc ;  /* 0x0000000425087291 */ /* 0x000fe4000f8e603f */
[----:B------:R-:W-:Y:S02]  /*1870*/  ULEA UR6, UR37, UR5, 0xc ;  /* 0x0000000525067291 */ /* 0x000fe4000f8e603f */
[----:B------:R-:W-:-:S05]  /*1880*/  UIADD3 UR12, UR8, 0x400, URZ ;  /* 0x00000400080c7890 */ /* 0x000fca000fffe03f */
[----:B------:R-:W-:Y:S02]  /*1890*/  UMOV UR10, UR6 ;  /* 0x00000006000a7c82 */ /* 0x000fe40008000000 */
[----:B------:R-:W-:Y:S01]  /*18a0*/  HGMMA.64x256x16.F32.BF16 R24, gdesc[UR8], RZ, !UPT, gsb0 ;  /* 0x03e00000081879f0 */ /* 0x000fe2000c0018ff */
[----:B------:R-:W-:Y:S02]  /*18b0*/  UMOV UR14, UR10 ;  /* 0x0000000a000e7c82 */ /* 0x000fe40008000000 */
[----:B------:R-:W-:Y:S02]  /*18c0*/  WARPGROUP.DEPBAR.LE gsb0, 0x0 ;  /* 0x00008000000079c5 */ /* 0x000fe40000010000 */
[----:B------:R-:W-:Y:S01]  /*18d0*/  STL.64 [R1], R24 ;  /* 0x0000001801007387 */ /* 0x000fe20000100a00 */
[----:B------:R-:W-:Y:S01]  /*18e0*/  IMAD.MOV.U32 R235, RZ, RZ, R46 ;  /* 0x000000ffffeb7224 */ /* 0x000fe200078e002e */
[----:B------:R-:W-:Y:S01]  /*18f0*/  MOV R232, R49 ;  /* 0x0000003100e87202 */ /* 0x000fe20000000f00 */
[----:B------:R-:W-:Y:S01]  /*1900*/  IMAD.MOV.U32 R234, RZ, RZ, R47 ;  /* 0x000000ffffea7224 */ /* 0x000fe200078e002f */
[----:B------:R-:W-:Y:S01]  /*1910*/  STL.64 [R1+0x8], R26 ;  /* 0x0000081a01007387 */ /* 0x000fe20000100a00 */
        /* <DEDUP_REMOVED lines=65> */
[----:B0-----:R-:W-:Y:S01]  /*1d30*/  MOV R3, R149 ;  /* 0x0000009500037202 */ /* 0x001fe20000000f00 */
[----:B------:R-:W-:Y:S01]  /*1d40*/  IMAD.MOV.U32 R176, RZ, RZ, R92 ;  /* 0x000000ffffb07224 */ /* 0x000fe200078e005c */
[----:B------:R0:W-:Y:S01]  /*1d50*/  STL.64 [R1+0x50], R44 ;  /* 0x0000502c01007387 */ /* 0x0001e20000100a00 */
[----:B------:R-:W-:-:S02]  /*1d60*/  IMAD.MOV.U32 R178, RZ, RZ, R94 ;  /* 0x000000ffffb27224 */ /* 0x000fc400078e005e */
[----:B------:R-:W-:Y:S01]  /*1d70*/  IMAD.MOV.U32 R179, RZ, RZ, R95 ;  /* 0x000000ffffb37224 */ /* 0x000fe200078e005f */
[----:B------:R-:W-:Y:S01]  /*1d80*/  STL [R1+0xaf0], R152 ;  /* 0x000af09801007387 */ /* 0x000fe20000100800 */
[----:B------:R-:W-:Y:S02]  /*1d90*/  IMAD.MOV.U32 R180, RZ, RZ, R96 ;  /* 0x000000ffffb47224 */ /* 0x000fe400078e0060 */
[----:B------:R-:W-:Y:S02]  /*1da0*/  IMAD.MOV.U32 R182, RZ, RZ, R98 ;  /* 0x000000ffffb67224 */ /* 0x000fe400078e0062 */
[----:B------:R-:W-:Y:S02]  /*1db0*/  IMAD.MOV.U32 R183, RZ, RZ, R99 ;  /* 0x000000ffffb77224 */ /* 0x000fe400078e0063 */
[----:B------:R-:W-:Y:S02]  /*1dc0*/  IMAD.MOV.U32 R184, RZ, RZ, R100 ;  /* 0x000000ffffb87224 */ /* 0x000fe400078e0064 */
[----:B------:R-:W-:-:S02]  /*1dd0*/  IMAD.MOV.U32 R186, RZ, RZ, R102 ;  /* 0x000000ffffba7224 */ /* 0x000fc400078e0066 */
[----:B------:R-:W-:Y:S02]  /*1de0*/  IMAD.MOV.U32 R187, RZ, RZ, R103 ;  /* 0x000000ffffbb7224 */ /* 0x000fe400078e0067 */
        /* <DEDUP_REMOVED lines=34> */
[----:B-1----:R-:W-:-:S02]  /*2010*/  IMAD.MOV.U32 R2, RZ, RZ, R150 ;  /* 0x000000ffff027224 */ /* 0x002fc400078e0096 */
[----:B--2---:R-:W-:Y:S02]  /*2020*/  IMAD.MOV.U32 R0, RZ, RZ, R151 ;  /* 0x000000ffff007224 */ /* 0x004fe400078e0097 */
[----:B0-----:R-:W-:-:S06]  /*2030*/  WARPGROUP.ARRIVE ;  /* 0x00000000000079c5 */ /* 0x001fcc0000000000 */
[----:B------:R-:W-:Y:S03]  /*2040*/  HGMMA.64x256x16.F32.BF16 R24, gdesc[UR12], RZ, !UPT, gsb0 ;  /* 0x03e000000c1879f0 */ /* 0x000fe6000c0018ff */
[----:B------:R-:W-:Y:S02]  /*2050*/  WARPGROUP.DEPBAR.LE gsb0, 0x0 ;  /* 0x00008000000079c5 */ /* 0x000fe40000010000 */
[----:B------:R-:W-:Y:S04]  /*2060*/  STL.64 [R1+0xae8], R150 ;  /* 0x000ae89601007387 */ /* 0x000fe80000100a00 */
        /* <DEDUP_REMOVED lines=20> */
[----:B------:R0:W-:Y:S04]  /*21b0*/  STL.64 [R1+0xa40], R108 ;  /* 0x000a406c01007387 */ /* 0x0001e80000100a00 */
[----:B0-----:R-:W2:Y:S04]  /*21c0*/  LDL.LU R108, [R1] ;  /* 0x00000000016c7983 */ /* 0x001ea80000300800 */
[----:B------:R-:W2:Y:S04]  /*21d0*/  LDL.LU R109, [R1+0x4] ;  /* 0x00000400016d7983 */ /* 0x000ea80000300800 */
        /* <DEDUP_REMOVED lines=19> */
[----:B------:R-:W2:Y:S01]  /*2310*/  LDL.LU R129, [R1+0x54] ;  /* 0x0000540001817983 */ /* 0x000ea20000300800 */
        /* <DEDUP_REMOVED lines=21> */
[----:B------:R-:W-:Y:S01]  /*2470*/  UIADD3 UR12, UR8, 0x2, URZ ;  /* 0x00000002080c7890 */ /* 0x000fe2000fffe03f */
[----:B------:R-:W-:Y:S01]  /*2480*/  IMAD.MOV.U32 R145, RZ, RZ, R220 ;  /* 0x000000ffff917224 */ /* 0x000fe200078e00dc */
[----:B------:R-:W-:Y:S01]  /*2490*/  UIADD3 UR14, UR6, 0x2, URZ ;  /* 0x00000002060e7890 */ /* 0x000fe2000fffe03f */
[----:B------:R-:W-:Y:S01]  /*24a0*/  IMAD.MOV.U32 R146, RZ, RZ, R219 ;  /* 0x000000ffff927224 */ /* 0x000fe200078e00db */
[----:B------:R-:W-:Y:S01]  /*24b0*/  MOV R219, R17 ;  /* 0x0000001100db7202 */ /* 0x000fe20000000f00 */
[----:B------:R-:W-:Y:S01]  /*24c0*/  IMAD.MOV.U32 R148, RZ, RZ, R217 ;  /* 0x000000ffff947224 */ /* 0x000fe200078e00d9 */
[----:B------:R-:W-:Y:S01]  /*24d0*/  UMOV UR13, 0x40000040 ;  /* 0x40000040000d7882 */ /* 0x000fe20000000000 */
[----:B------:R-:W-:Y:S01]  /*24e0*/  IMAD.MOV.U32 R149, RZ, RZ, R216 ;  /* 0x000000ffff957224 */ /* 0x000fe200078e00d8 */
[----:B------:R-:W-:Y:S01]  /*24f0*/  UMOV UR15, 0x40000040 ;  /* 0x40000040000f7882 */ /* 0x000fe20000000000 */
[----:B------:R-:W-:Y:S01]  /*2500*/  IMAD.MOV.U32 R150, RZ, RZ, R215 ;  /* 0x000000ffff967224 */ /* 0x000fe200078e00d7 */
[----:B------:R-:W-:Y:S01]  /*2510*/  MOV R215, R21 ;  /* 0x0000001500d77202 */ /* 0x000fe20000000f00 */
        /* <DEDUP_REMOVED lines=17> */
[----:B------:R-:W-:-:S06]  /*2630*/  IMAD.MOV.U32 R234, RZ, RZ, R2 ;  /* 0x000000ffffea7224 */ /* 0x000fcc00078e0002 */
[----:B--2---:R-:W-:-:S06]  /*2640*/  WARPGROUP.ARRIVE ;  /* 0x00000000000079c5 */ /* 0x004fcc0000000000 */
[----:B------:R-:W-:Y:S03]  /*2650*/  HGMMA.64x256x16.F32.BF16 R108, gdesc[UR12], R108, gsb0 ;  /* 0x03e000000c6c79f0 */ /* 0x000fe6000800186c */
[----:B------:R-:W-:Y:S02]  /*2660*/  WARPGROUP.DEPBAR.LE gsb0, 0x0 ;  /* 0x00008000000079c5 */ /* 0x000fe40000010000 */
[----:B------:R-:W-:Y:S04]  /*2670*/  STL.64 [R1], R108 ;  /* 0x0000006c01007387 */ /* 0x000fe80000100a00 */
        /* <DEDUP_REMOVED lines=63> */
[----:B0-----:R-:W2:Y:S04]  /*2a70*/  LDL.LU R152, [R1+0xaf0] ;  /* 0x000af00001987983 */ /* 0x001ea80000300800 */
[----:B------:R-:W3:Y:S04]  /*2a80*/  LDL.LU.64 R150, [R1+0xae8] ;  /* 0x000ae80001967983 */ /* 0x000ee80000300a00 */
        /* <DEDUP_REMOVED lines=20> */
[----:B------:R-:W3:Y:S01]  /*2bd0*/  LDL.LU.64 R108, [R1+0xa40] ;  /* 0x000a4000016c7983 */ /* 0x000ee20000300a00 */
[----:B------:R-:W-:Y:S01]  /*2be0*/  UIADD3 UR12, UR8, 0x402, URZ ;  /* 0x00000402080c7890 */ /* 0x000fe2000fffe03f */
[----:B------:R-:W-:Y:S01]  /*2bf0*/  UMOV UR13, 0x40000040 ;  /* 0x40000040000d7882 */ /* 0x000fe20000000000 */
[----:B---3--:R-:W-:-:S07]  /*2c00*/  WARPGROUP.ARRIVE ;  /* 0x00000000000079c5 */ /* 0x008fce0000000000 */
[----:B------:R-:W-:Y:S03]  /*2c10*/  HGMMA.64x256x16.F32.BF16 R24, gdesc[UR12], R24, gsb0 ;  /* 0x03e000000c1879f0 */ /* 0x000fe60008001818 */
        /* <DEDUP_REMOVED lines=65> */
[----:B0-----:R-:W3:Y:S04]  /*3030*/  LDL.LU.64 R24, [R1] ;  /* 0x0000000001187983 */ /* 0x001ee80000300a00 */
        /* <DEDUP_REMOVED lines=63> */
[----:B------:R-:W-:-:S02]  /*3430*/  UIADD3 UR12, UR8, 0x4, URZ ;  /* 0x00000004080c7890 */ /* 0x000fc4000fffe03f */
[----:B------:R-:W-:Y:S01]  /*3440*/  UIADD3 UR14, UR6, 0x4, URZ ;  /* 0x00000004060e7890 */ /* 0x000fe2000fffe03f */
[----:B------:R-:W-:Y:S01]  /*3450*/  UMOV UR13, 0x40000040 ;  /* 0x40000040000d7882 */ /* 0x000fe20000000000 */
[----:B------:R-:W-:Y:S01]  /*3460*/  UMOV UR15, 0x40000040 ;  /* 0x40000040000f7882 */ /* 0x000fe20000000000 */
[----:B---3--:R-:W-:-:S06]  /*3470*/  WARPGROUP.ARRIVE ;  /* 0x00000000000079c5 */ /* 0x008fcc0000000000 */
[----:B------:R-:W-:Y:S03]  /*3480*/  HGMMA.64x256x16.F32.BF16 R24, gdesc[UR12], R24, gsb0 ;  /* 0x03e000000c1879f0 */ /* 0x000fe60008001818 */
        /* <DEDUP_REMOVED lines=41> */
[----:B------:R0:W-:Y:S01]  /*3720*/  STL.64 [R1+0x50], R44 ;  /* 0x0000502c01007387 */ /* 0x0001e20000100a00 */
[----:B------:R-:W-:Y:S01]  /*3730*/  IMAD.MOV.U32 R208, RZ, RZ, R124 ;  /* 0x000000ffffd07224 */ /* 0x000fe200078e007c */
[----:B------:R-:W-:Y:S01]  /*3740*/  MOV R193, R109 ;  /* 0x0000006d00c17202 */ /* 0x000fe20000000f00 */
[----:B------:R-:W-:Y:S01]  /*3750*/  IMAD.MOV.U32 R206, RZ, RZ, R122 ;  /* 0x000000ffffce7224 */ /* 0x000fe200078e007a */
[----:B------:R-:W3:Y:S01]  /*3760*/  LDL.LU.64 R150, [R1+0xa38] ;  /* 0x000a380001967983 */ /* 0x000ee20000300a00 */
        /* <DEDUP_REMOVED lines=60> */
[----:B------:R-:W-:-:S02]  /*3b30*/  IMAD.MOV.U32 R167, RZ, RZ, R83 ;  /* 0x000000ffffa77224 */ /* 0x000fc400078e0053 */
[----:B------:R-:W-:Y:S01]  /*3b40*/  IMAD.MOV.U32 R164, RZ, RZ, R80 ;  /* 0x000000ffffa47224 */ /* 0x000fe200078e0050 */
[----:B------:R-:W3:Y:S01]  /*3b50*/  LDL.LU.64 R118, [R1+0x9b8] ;  /* 0x0009b80001767983 */ /* 0x000ee20000300a00 */
[----:B------:R-:W-:Y:S02]  /*3b60*/  IMAD.MOV.U32 R162, RZ, RZ, R78 ;  /* 0x000000ffffa27224 */ /* 0x000fe400078e004e */
[----:B------:R-:W-:Y:S01]  /*3b70*/  IMAD.MOV.U32 R163, RZ, RZ, R79 ;  /* 0x000000ffffa37224 */ /* 0x000fe200078e004f */
[----:B------:R-:W3:Y:S01]  /*3b80*/  LDL.LU.64 R116, [R1+0x9b0] ;  /* 0x0009b00001747983 */ /* 0x000ee20000300a00 */
[----:B------:R-:W-:Y:S02]  /*3b90*/  IMAD.MOV.U32 R160, RZ, RZ, R76 ;  /* 0x000000ffffa07224 */ /* 0x000fe400078e004c */
        /* <DEDUP_REMOVED lines=58> */
[----:B0-----:R-:W3:Y:S04]  /*3f40*/  LDL.LU.64 R44, [R1+0x890] ;  /* 0x00089000012c7983 */ /* 0x001ee80000300a00 */
        /* <DEDUP_REMOVED lines=11> */
[----:B------:R-:W-:-:S02]  /*4000*/  UMOV UR13, 0x40000040 ;  /* 0x40000040000d7882 */ /* 0x000fc40000000000 */
[----:B--2---:R-:W-:Y:S01]  /*4010*/  STL [R1+0x838], R152 ;  /* 0x0008389801007387 */ /* 0x004fe20000100800 */
[----:B---3--:R-:W-:-:S06]  /*4020*/  WARPGROUP.ARRIVE ;  /* 0x00000000000079c5 */ /* 0x008fcc0000000000 */
        /* <DEDUP_REMOVED lines=68> */
[----:B------:R-:W-:-:S02]  /*4470*/  IMAD.MOV.U32 R145, RZ, RZ, R220 ;  /* 0x000000ffff917224 */ /* 0x000fc400078e00dc */
[----:B------:R-:W-:Y:S01]  /*4480*/  IMAD.MOV.U32 R146, RZ, RZ, R219 ;  /* 0x000000ffff927224 */ /* 0x000fe200078e00db */
[----:B------:R-:W-:Y:S01]  /*4490*/  MOV R219, R17 ;  /* 0x0000001100db7202 */ /* 0x000fe20000000f00 */
[----:B------:R-:W-:Y:S02]  /*44a0*/  IMAD.MOV.U32 R148, RZ, RZ, R217 ;  /* 0x000000ffff947224 */ /* 0x000fe400078e00d9 */
[----:B------:R-:W-:Y:S02]  /*44b0*/  IMAD.MOV.U32 R149, RZ, RZ, R216 ;  /* 0x000000ffff957224 */ /* 0x000fe400078e00d8 */
[----:B------:R-:W-:Y:S01]  /*44c0*/  IMAD.MOV.U32 R150, RZ, RZ, R215 ;  /* 0x000000ffff967224 */ /* 0x000fe200078e00d7 */
[----:B------:R-:W-:Y:S01]  /*44d0*/  MOV R215, R21 ;  /* 0x0000001500d77202 */ /* 0x000fe20000000f00 */
        /* <DEDUP_REMOVED lines=16> */
[----:B------:R-:W-:Y:S01]  /*45e0*/  IMAD.MOV.U32 R235, RZ, RZ, R0 ;  /* 0x000000ffffeb7224 */ /* 0x000fe200078e0000 */
[----:B------:R-:W-:Y:S02]  /*45f0*/  UIADD3 UR12, UR8, 0x6, URZ ;  /* 0x00000006080c7890 */ /* 0x000fe4000fffe03f */
[----:B------:R-:W-:Y:S01]  /*4600*/  UIADD3 UR14, UR6, 0x6, URZ ;  /* 0x00000006060e7890 */ /* 0x000fe2000fffe03f */
[----:B------:R-:W-:Y:S01]  /*4610*/  UMOV UR13, 0x40000040 ;  /* 0x40000040000d7882 */ /* 0x000fe20000000000 */
[----:B------:R-:W-:Y:S01]  /*4620*/  UMOV UR15, 0x40000040 ;  /* 0x40000040000f7882 */ /* 0x000fe20000000000 */
        /* <DEDUP_REMOVED lines=236> */
[----:B------:R-:W-:Y:S01]  /*54f0*/  STL.64 [R1+0x30], R36 ;  /* 0x0000302401007387 */ /* 0x000fe20000100a00 */
[----:B------:R-:W-:-:S03]  /*5500*/  IMAD.MOV.U32 R2, RZ, RZ, R150 ;  /* 0x000000ffff027224 */ /* 0x000fc600078e0096 */
[----:B------:R-:W-:Y:S01]  /*5510*/  STL.64 [R1+0x38], R38 ;  /* 0x0000382601007387 */ /* 0x000fe20000100a00 */
[----:B------:R-:W-:-:S03]  /*5520*/  IMAD.MOV.U32 R0, RZ, RZ, R151 ;  /* 0x000000ffff007224 */ /* 0x000fc600078e0097 */
[----:B------:R-:W-:Y:S01]  /*5530*/  STL.64 [R1+0x40], R40 ;  /* 0x0000402801007387 */ /* 0x000fe20000100a00 */
[----:B------:R-:W-:Y:S01]  /*5540*/  IMAD.MOV.U32 R4, RZ, RZ, R148 ;  /* 0x000000ffff047224 */ /* 0x000fe200078e0094 */
[----:B------:R-:W-:Y:S02]  /*5550*/  MOV R3, R149 ;  /* 0x0000009500037202 */ /* 0x000fe40000000f00 */
[----:B------:R-:W-:Y:S01]  /*5560*/  STL.64 [R1+0x48], R42 ;  /* 0x0000482a01007387 */ /* 0x000fe20000100a00 */
[----:B------:R-:W-:Y:S01]  /*5570*/  MOV R6, R146 ;  /* 0x0000009200067202 */ /* 0x000fe20000000f00 */
[----:B------:R-:W-:Y:S02]  /*5580*/  IMAD.MOV.U32 R5, RZ, RZ, R147 ;  /* 0x000000ffff057224 */ /* 0x000fe400078e0093 */
[----:B------:R0:W-:Y:S01]  /*5590*/  STL.64 [R1+0x50], R44 ;  /* 0x0000502c01007387 */ /* 0x0001e20000100a00 */
[----:B------:R-:W-:-:S03]  /*55a0*/  IMAD.MOV.U32 R8, RZ, RZ, R144 ;  /* 0x000000ffff087224 */ /* 0x000fc600078e0090 */
[----:B------:R-:W3:Y:S01]  /*55b0*/  LDL.LU.64 R150, [R1+0x780] ;  /* 0x0007800001967983 */ /* 0x000ee20000300a00 */
[----:B------:R-:W-:Y:S01]  /*55c0*/  IMAD.MOV.U32 R7, RZ, RZ, R145 ;  /* 0x000000ffff077224 */ /* 0x000fe200078e0091 */
[----:B------:R-:W-:Y:S02]  /*55d0*/  MOV R9, R143 ;  /* 0x0000008f00097202 */ /* 0x000fe40000000f00 */
[----:B------:R-:W3:Y:S01]  /*55e0*/  LDL.LU.64 R148, [R1+0x778] ;  /* 0x0007780001947983 */ /* 0x000ee20000300a00 */
[----:B------:R-:W-:Y:S01]  /*55f0*/  IMAD.MOV.U32 R10, RZ, RZ, R142 ;  /* 0x000000ffff0a7224 */ /* 0x000fe200078e008e */
[----:B------:R-:W-:Y:S02]  /*5600*/  MOV R12, R140 ;  /* 0x0000008c000c7202 */ /* 0x000fe40000000f00 */
[----:B------:R-:W3:Y:S01]  /*5610*/  LDL.LU.64 R146, [R1+0x770] ;  /* 0x0007700001927983 */ /* 0x000ee20000300a00 */
[----:B------:R-:W-:-:S03]  /*5620*/  IMAD.MOV.U32 R11, RZ, RZ, R141 ;  /* 0x000000ffff0b7224 */ /* 0x000fc600078e008d */
[----:B------:R-:W3:Y:S01]  /*5630*/  LDL.LU.64 R144, [R1+0x768] ;  /* 0x0007680001907983 */ /* 0x000ee20000300a00 */
[----:B------:R-:W-:Y:S01]  /*5640*/  IMAD.MOV.U32 R14, RZ, RZ, R138 ;  /* 0x000000ffff0e7224 */ /* 0x000fe200078e008a */
[----:B------:R-:W-:Y:S01]  /*5650*/  MOV R15, R137 ;  /* 0x00000089000f7202 */ /* 0x000fe20000000f00 */
[----:B------:R-:W-:Y:S01]  /*5660*/  IMAD.MOV.U32 R13, RZ, RZ, R139 ;  /* 0x000000ffff0d7224 */ /* 0x000fe200078e008b */
        /* <DEDUP_REMOVED lines=136> */
[----:B------:R-:W-:-:S03]  /*5ef0*/  IMAD.MOV.U32 R235, RZ, RZ, R46 ;  /* 0x000000ffffeb7224 */ /* 0x000fc600078e002e */
        /* <DEDUP_REMOVED lines=351> */
[----:B------:R-:W-:-:S03]  /*74f0*/  MOV R5, R150 ;  /* 0x0000009600057202 */ /* 0x000fc60000000f00 */
[----:B------:R-:W-:Y:S01]  /*7500*/  STL.64 [R1+0x38], R38 ;  /* 0x0000382601007387 */ /* 0x000fe20000100a00 */
[----:B------:R-:W-:-:S03]  /*7510*/  IMAD.MOV.U32 R4, RZ, RZ, R151 ;  /* 0x000000ffff047224 */ /* 0x000fc600078e0097 */
[----:B------:R-:W-:Y:S01]  /*7520*/  STL.64 [R1+0x40], R40 ;  /* 0x0000402801007387 */ /* 0x000fe20000100a00 */
[----:B------:R-:W-:-:S03]  /*7530*/  IMAD.MOV.U32 R7, RZ, RZ, R148 ;  /* 0x000000ffff077224 */ /* 0x000fc600078e0094 */
[----:B------:R-:W-:Y:S01]  /*7540*/  STL.64 [R1+0x48], R42 ;  /* 0x0000482a01007387 */ /* 0x000fe20000100a00 */
[----:B------:R-:W-:Y:S01]  /*7550*/  IMAD.MOV.U32 R6, RZ, RZ, R149 ;  /* 0x000000ffff067224 */ /* 0x000fe200078e0095 */
[----:B------:R-:W-:Y:S02]  /*7560*/  MOV R8, R147 ;  /* 0x0000009300087202 */ /* 0x000fe40000000f00 */
[----:B------:R0:W-:Y:S01]  /*7570*/  STL.64 [R1+0x50], R44 ;  /* 0x0000502c01007387 */ /* 0x0001e20000100a00 */
        /* <DEDUP_REMOVED lines=149> */
[----:B------:R-:W-:Y:S02]  /*7ed0*/  IMAD.MOV.U32 R0, RZ, RZ, R46 ;  /* 0x000000ffff007224 */ /* 0x000fe400078e002e */
[----:B------:R-:W-:Y:S01]  /*7ee0*/  IMAD.MOV.U32 R17, RZ, RZ, R47 ;  /* 0x000000ffff117224 */ /* 0x000fe200078e002f */
        /* <DEDUP_REMOVED lines=97> */
[----:B------:R-:W-:Y:S01]  /*8500*/  UMOV UR13, 0x40000040 ;  /* 0x40000040000d7882 */ /* 0x000fe20000000000 */
[----:B------:R-:W-:Y:S01]  /*8510*/  IMAD.MOV.U32 R221, RZ, RZ, R20 ;  /* 0x000000ffffdd7224 */ /* 0x000fe200078e0014 */
[----:B------:R-:W-:Y:S01]  /*8520*/  UMOV UR15, 0x40000040 ;  /* 0x40000040000f7882 */ /* 0x000fe20000000000 */
[----:B------:R-:W-:Y:S01]  /*8530*/  IMAD.MOV.U32 R222, RZ, RZ, R19 ;  /* 0x000000ffffde7224 */ /* 0x000fe200078e0013 */
[----:B------:R0:W5:Y:S01]  /*8540*/  LDL.LU R0, [R1+0x2cc] ;  /* 0x0002cc0001007983 */ /* 0x0001620000300800 */
[----:B------:R-:W-:-:S02]  /*8550*/  IMAD.MOV.U32 R224, RZ, RZ, R15 ;  /* 0x000000ffffe07224 */ /* 0x000fc400078e000f */
[----:B------:R-:W-:Y:S01]  /*8560*/  IMAD.MOV.U32 R225, RZ, RZ, R14 ;  /* 0x000000ffffe17224 */ /* 0x000fe200078e000e */
[----:B------:R0:W5:Y:S01]  /*8570*/  LDL.LU R17, [R1+0x2c8] ;  /* 0x0002c80001117983 */ /* 0x0001620000300800 */
[----:B------:R-:W-:Y:S02]  /*8580*/  IMAD.MOV.U32 R227, RZ, RZ, R12 ;  /* 0x000000ffffe37224 */ /* 0x000fe400078e000c */
[----:B------:R-:W-:Y:S01]  /*8590*/  IMAD.MOV.U32 R228, RZ, RZ, R11 ;  /* 0x000000ffffe47224 */ /* 0x000fe200078e000b */
[----:B------:R0:W5:Y:S01]  /*85a0*/  LDL.LU R16, [R1+0x2c4] ;  /* 0x0002c40001107983 */ /* 0x0001620000300800 */
[----:B------:R-:W-:Y:S02]  /*85b0*/  IMAD.MOV.U32 R230, RZ, RZ, R9 ;  /* 0x000000ffffe67224 */ /* 0x000fe400078e0009 */
[----:B------:R-:W-:Y:S01]  /*85c0*/  IMAD.MOV.U32 R231, RZ, RZ, R8 ;  /* 0x000000ffffe77224 */ /* 0x000fe200078e0008 */
[----:B------:R0:W5:Y:S01]  /*85d0*/  LDL.LU R3, [R1+0x2c0] ;  /* 0x0002c00001037983 */ /* 0x0001620000300800 */
[----:B------:R-:W-:-:S02]  /*85e0*/  IMAD.MOV.U32 R233, RZ, RZ, R6 ;  /* 0x000000ffffe97224 */ /* 0x000fc400078e0006 */
[----:B------:R-:W-:Y:S01]  /*85f0*/  IMAD.MOV.U32 R234, RZ, RZ, R5 ;  /* 0x000000ffffea7224 */ /* 0x000fe200078e0005 */
[----:B------:R0:W5:Y:S05]  /*8600*/  LDL.LU R2, [R1+0x2bc] ;  /* 0x0002bc0001027983 */ /* 0x00016a0000300800 */
        /* <DEDUP_REMOVED lines=67> */
[----:B-1----:R0:W5:Y:S04]  /*8a40*/  LDL.LU R152, [R1+0x2b8] ;  /* 0x0002b80001987983 */ /* 0x0021680000300800 */
[----:B------:R-:W2:Y:S04]  /*8a50*/  LDL.LU.64 R150, [R1+0x2b0] ;  /* 0x0002b00001967983 */ /* 0x000ea80000300a00 */
        /* <DEDUP_REMOVED lines=20> */
[----:B------:R-:W2:Y:S01]  /*8ba0*/  LDL.LU.64 R108, [R1+0x208] ;  /* 0x00020800016c7983 */ /* 0x000ea20000300a00 */
[----:B------:R-:W-:Y:S01]  /*8bb0*/  UIADD3 UR12, UR8, 0xc06, URZ ;  /* 0x00000c06080c7890 */ /* 0x000fe2000fffe03f */
[----:B------:R-:W-:Y:S01]  /*8bc0*/  UMOV UR13, 0x40000040 ;  /* 0x40000040000d7882 */ /* 0x000fe20000000000 */
[----:B--2---:R-:W-:-:S07]  /*8bd0*/  WARPGROUP.ARRIVE ;  /* 0x00000000000079c5 */ /* 0x004fce0000000000 */
[----:B------:R-:W-:Y:S03]  /*8be0*/  HGMMA.64x256x16.F32.BF16 R24, gdesc[UR12], R24, gsb0 ;  /* 0x03e000000c1879f0 */ /* 0x000fe60008001818 */
[----:B------:R-:W-:Y:S02]  /*8bf0*/  WARPGROUP.DEPBAR.LE gsb0, 0x0 ;  /* 0x00008000000079c5 */ /* 0x000fe40000010000 */
[----:B0-----:R-:W-:Y:S05]  /*8c00*/  @!P1 BRA `(.L_x_22) ;  /* 0x0000008000c89947 */ /* 0x001fea0003800000 */
[----:B------:R-:W-:Y:S01]  /*8c10*/  UIADD3 UR6, UR37, 0x1, URZ ;  /* 0x0000000125067890 */ /* 0x000fe2000fffe03f */
[----:B-----5:R-:W-:Y:S01]  /*8c20*/  R2UR UR9, R3 ;  /* 0x00000000030972ca */ /* 0x020fe200000e0000 */
[----:B------:R-:W-:Y:S02]  /*8c30*/  UMOV UR8, UR37 ;  /* 0x0000002500087c82 */ /* 0x000fe40008000000 */
[----:B------:R-:W-:-:S04]  /*8c40*/  UISETP.NE.AND UP0, UPT, UR6, 0x4, UPT ;  /* 0x000000040600788c */ /* 0x000fc8000bf05270 */
[----:B------:R-:W-:Y:S02]  /*8c50*/  USEL UR7, URZ, 0x1, UP0 ;  /* 0x000000013f077887 */ /* 0x000fe40008000000 */
[----:B------:R-:W-:Y:S02]  /*8c60*/  USEL UR6, UR6, URZ, UP0 ;  /* 0x0000003f06067287 */ /* 0x000fe40008000000 */
[----:B------:R-:W-:-:S12]  /*8c70*/  ULOP3.LUT UR7, UR36, UR7, URZ, 0x3c, !UPT ;  /* 0x0000000724077292 */ /* 0x000fd8000f8e3c3f */
.L_x_29:
[----:B------:R-:W-:Y:S05]  /*8c80*/  @!P0 BRA `(.L_x_23) ;  /* 0x0000000000048947 */ /* 0x000fea0003800000 */
[----:B------:R-:W-:Y:S01]  /*8c90*/  BPT.TRAP 0x1 ;  /* 0x000000040000795c */ /* 0x000fe20000300000 */
.L_x_23:
[----:B------:R-:W0:Y:S01]  /*8ca0*/  S2UR UR11, SR_CgaCtaId ;  /* 0x00000000000b79c3 */ /* 0x000e220000008800 */
[----:B------:R-:W-:Y:S01]  /*8cb0*/  UMOV UR10, 0x400 ;  /* 0x00000400000a7882 */ /* 0x000fe20000000000 */
[----:B------:R-:W-:Y:S02]  /*8cc0*/  IMAD.U32 R4, RZ, RZ, UR7 ;  /* 0x00000007ff047e24 */ /* 0x000fe4000f8e00ff */
[----:B------:R-:W-:-:S03]  /*8cd0*/  IMAD.U32 R3, RZ, RZ, UR6 ;  /* 0x00000006ff037e24 */ /* 0x000fc6000f8e00ff */
[----:B------:R-:W-:Y:S01]  /*8ce0*/  SHF.L.U32 R4, R4, 0x1f, RZ ;  /* 0x0000001f04047819 */ /* 0x000fe200000006ff */
[----:B0-----:R-:W-:-:S06]  /*8cf0*/  ULEA UR10, UR11, UR10, 0x18 ;  /* 0x0000000a0b0a7291 */ /* 0x001fcc000f8ec03f */
[----:B------:R-:W-:-:S05]  /*8d00*/  MOV R0, UR10 ;  /* 0x0000000a00007c02 */ /* 0x000fca0008000f00 */
[----:B------:R-:W-:-:S04]  /*8d10*/  IMAD R3, R3, 0x8, R0 ;  /* 0x0000000803037824 */ /* 0x000fc800078e0200 */
[----:B------:R0:W1:Y:S01]  /*8d20*/  SYNCS.PHASECHK.TRANS64.TRYWAIT P1, [R3+URZ], R4 ;  /* 0x00000004030075a7 */ /* 0x000062000802017f */
[----:B------:R-:W-:Y:S05]  /*8d30*/  @!P0 BRA `(.L_x_24) ;  /* 0x0000000000048947 */ /* 0x000fea0003800000 */
[----:B------:R-:W-:Y:S01]  /*8d40*/  BPT.TRAP 0x1 ;  /* 0x000000040000795c */ /* 0x000fe20000300000 */
.L_x_24:
[----:B-1----:R-:W-:Y:S05]  /*8d50*/  @P1 BRA `(.L_x_25) ;  /* 0x0000000000081947 */ /* 0x002fea0003800000 */
[----:B------:R-:W1:Y:S02]  /*8d60*/  SYNCS.PHASECHK.TRANS64.TRYWAIT P1, [R3+URZ], R4 ;  /* 0x00000004030075a7 */ /* 0x000e64000802017f */
[----:B-1----:R-:W-:Y:S05]  /*8d70*/  @!P1 BRA `(.L_x_26) ;  /* 0x000001ac008c9947 */ /* 0x002fea0003800000 */
.L_x_25:
        /* <DEDUP_REMOVED lines=64> */
[----:B--2---:R-:W2:Y:S04]  /*9180*/  LDL.LU.64 R24, [R1] ;  /* 0x0000000001187983 */ /* 0x004ea80000300a00 */
        /* <DEDUP_REMOVED lines=63> */
[----:B------:R-:W-:-:S02]  /*9580*/  ULEA UR10, UR6, UR4, 0xc ;  /* 0x00000004060a7291 */ /* 0x000fc4000f8e603f */
[----:B------:R-:W-:Y:S01]  /*9590*/  ULEA UR11, UR6, UR5, 0xc ;  /* 0x00000005060b7291 */ /* 0x000fe2000f8e603f */
[----:B------:R-:W-:Y:S01]  /*95a0*/  STL [R1+0x2c8], R17 ;  /* 0x0002c81101007387 */ /* 0x000fe20000100800 */
[----:B------:R-:W-:Y:S01]  /*95b0*/  UMOV UR13, 0x40000040 ;  /* 0x40000040000d7882 */ /* 0x000fe20000000000 */
[----:B------:R-:W-:Y:S02]  /*95c0*/  UMOV UR15, 0x40000040 ;  /* 0x40000040000f7882 */ /* 0x000fe40000000000 */
[----:B------:R-:W-:Y:S01]  /*95d0*/  UMOV UR12, UR10 ;  /* 0x0000000a000c7c82 */ /* 0x000fe20008000000 */
[----:B------:R-:W-:Y:S01]  /*95e0*/  STL [R1+0x2c4], R16 ;  /* 0x0002c41001007387 */ /* 0x000fe20000100800 */
[----:B------:R-:W-:-:S03]  /*95f0*/  UMOV UR14, UR11 ;  /* 0x0000000b000e7c82 */ /* 0x000fc60008000000 */
[----:B------:R3:W-:Y:S04]  /*9600*/  STL [R1+0x2c0], R2 ;  /* 0x0002c00201007387 */ /* 0x0007e80000100800 */
[----:B------:R4:W-:Y:S01]  /*9610*/  STL [R1+0x2bc], R0 ;  /* 0x0002bc0001007387 */ /* 0x0009e20000100800 */
[----:B--2---:R-:W-:-:S06]  /*9620*/  WARPGROUP.ARRIVE ;  /* 0x00000000000079c5 */ /* 0x004fcc0000000000 */
[----:B------:R-:W-:Y:S03]  /*9630*/  HGMMA.64x256x16.F32.BF16 R24, gdesc[UR12], R24, gsb0 ;  /* 0x03e000000c1879f0 */ /* 0x000fe60008001818 */
[----:B------:R-:W-:Y:S02]  /*9640*/  WARPGROUP.DEPBAR.LE gsb0, 0x0 ;  /* 0x00008000000079c5 */ /* 0x000fe40000010000 */
[----:B------:R-:W-:Y:S01]  /*9650*/  STL.64 [R1], R24 ;  /* 0x0000001801007387 */ /* 0x000fe20000100a00 */
[----:B---3--:R-:W-:Y:S01]  /*9660*/  IMAD.MOV.U32 R2, RZ, RZ, R150 ;  /* 0x000000ffff027224 */ /* 0x008fe200078e0096 */
[----:B01----:R-:W-:Y:S01]  /*9670*/  MOV R3, R149 ;  /* 0x0000009500037202 */ /* 0x003fe20000000f00 */
[----:B----4-:R-:W-:Y:S01]  /*9680*/  IMAD.MOV.U32 R0, RZ, RZ, R151 ;  /* 0x000000ffff007224 */ /* 0x010fe200078e0097 */
        /* <DEDUP_REMOVED lines=40> */
[----:B------:R-:W2:Y:S01]  /*9910*/  LDL.LU.64 R150, [R1+0xcf0] ;  /* 0x000cf00001967983 */ /* 0x000ea20000300a00 */
        /* <DEDUP_REMOVED lines=96> */
[----:B------:R-:W-:-:S03]  /*9f20*/  IMAD.MOV.U32 R235, RZ, RZ, R46 ;  /* 0x000000ffffeb7224 */ /* 0x000fc600078e002e */
        /* <DEDUP_REMOVED lines=28> */
[----:B0-----:R-:W2:Y:S04]  /*a0f0*/  LDL.LU.64 R44, [R1+0xb48] ;  /* 0x000b4800012c7983 */ /* 0x001ea80000300a00 */
        /* <DEDUP_REMOVED lines=11> */
[----:B------:R-:W-:-:S02]  /*a1b0*/  UMOV UR13, 0x40000040 ;  /* 0x40000040000d7882 */ /* 0x000fc40000000000 */
[----:B------:R-:W-:Y:S01]  /*a1c0*/  STL [R1+0xaf0], R152 ;  /* 0x000af09801007387 */ /* 0x000fe20000100800 */
[----:B--2---:R-:W-:-:S06]  /*a1d0*/  WARPGROUP.ARRIVE ;  /* 0x00000000000079c5 */ /* 0x004fcc0000000000 */
        /* <DEDUP_REMOVED lines=846> */
[----:B------:R-:W-:-:S03]  /*d6c0*/  MOV R0, R151 ;  /* 0x0000009700007202 */ /* 0x000fc60000000f00 */
[----:B------:R-:W-:Y:S01]  /*d6d0*/  STL.64 [R1+0x40], R40 ;  /* 0x0000402801007387 */ /* 0x000fe20000100a00 */
[----:B------:R-:W-:Y:S01]  /*d6e0*/  MOV R4, R148 ;  /* 0x0000009400047202 */ /* 0x000fe20000000f00 */
[----:B------:R-:W-:Y:S02]  /*d6f0*/  IMAD.MOV.U32 R3, RZ, RZ, R149 ;  /* 0x000000ffff037224 */ /* 0x000fe400078e0095 */
[----:B------:R-:W-:Y:S01]  /*d700*/  STL.64 [R1+0x48], R42 ;  /* 0x0000482a01007387 */ /* 0x000fe20000100a00 */
[----:B------:R-:W-:-:S03]  /*d710*/  IMAD.MOV.U32 R6, RZ, RZ, R146 ;  /* 0x000000ffff067224 */ /* 0x000fc600078e0092 */
[----:B------:R0:W-:Y:S01]  /*d720*/  STL.64 [R1+0x50], R44 ;  /* 0x0000502c01007387 */ /* 0x0001e20000100a00 */
        /* <DEDUP_REMOVED lines=872> */
[----:B------:R-:W-:Y:S01]  /*10db0*/  BPT.TRAP 0x1 ;  /* 0x000000040000795c */ /* 0x000fe20000300000 */
.L_x_27:
[----:B-----5:R-:W-:Y:S01]  /*10dc0*/  ISETP.NE.AND P1, PT, R17, RZ, PT ;  /* 0x000000ff1100720c */ /* 0x020fe20003f25270 */
[----:B------:R-:W-:Y:S01]  /*10dd0*/  UISETP.GT.U32.AND UP0, UPT, UR38, 0x1, UPT ;  /* 0x000000012600788c */ /* 0x000fe2000bf04070 */
[----:B------:R-:W-:-:S11]  /*10de0*/  MOV R3, UR8 ;  /* 0x0000000800037c02 */ /* 0x000fd60008000f00 */
[----:B------:R-:W-:-:S04]  /*10df0*/  @P1 IMAD R3, R3, 0x8, R0 ;  /* 0x0000000803031824 */ /* 0x000fc800078e0200 */
[----:B------:R-:W-:-:S05]  /*10e00*/  @P1 VIADD R3, R3, 0x20 ;  /* 0x0000002003031836 */ /* 0x000fca0000000000 */
[----:B------:R-:W-:-:S04]  /*10e10*/  @P1 PRMT R3, R152, 0x654, R3 ;  /* 0x0000065498031816 */ /* 0x000fc80000000003 */
[----:B------:R0:W-:Y:S01]  /*10e20*/  @P1 SYNCS.ARRIVE.TRANS64.RED.A1T0 RZ, [R3+URZ], RZ ;  /* 0x000000ff03ff19a7 */ /* 0x0001e2000810043f */
[----:B------:R-:W-:-:S13]  /*10e30*/  PLOP3.LUT P1, PT, PT, PT, UP0, 0x80, 0x0 ;  /* 0x000000000000781c */ /* 0x000fda0003f2f008 */
[----:B0-----:R-:W-:Y:S05]  /*10e40*/  @P1 BRA `(.L_x_28) ;  /* 0x0000000000041947 */ /* 0x001fea0003800000 */
[----:B------:R-:W-:Y:S01]  /*10e50*/  BPT.TRAP 0x1 ;  /* 0x000000040000795c */ /* 0x000fe20000300000 */
.L_x_28:
[----:B------:R-:W-:Y:S02]  /*10e60*/  UISETP.GT.AND UP2, UPT, UR9, 0x1, UPT ;  /* 0x000000010900788c */ /* 0x000fe4000bf44270 */
[----:B------:R-:W-:Y:S02]  /*10e70*/  UIADD3 UR6, UR6, 0x1, URZ ;  /* 0x0000000106067890 */ /* 0x000fe4000fffe03f */
[----:B------:R-:W-:Y:S02]  /*10e80*/  UIADD3 UR8, UR8, 0x1, URZ ;  /* 0x0000000108087890 */ /* 0x000fe4000fffe03f */
[----:B------:R-:W-:Y:S01]  /*10e90*/  PLOP3.LUT P1, PT, PT, PT, UP2, 0x80, 0x0 ;  /* 0x000000000000781c */ /* 0x000fe20003f2f028 */
[----:B------:R-:W-:Y:S02]  /*10ea0*/  UISETP.NE.AND UP0, UPT, UR6, 0x4, UPT ;  /* 0x000000040600788c */ /* 0x000fe4000bf05270 */
[----:B------:R-:W-:Y:S02]  /*10eb0*/  UIADD3 UR10, UR9, -0x1, URZ ;  /* 0xffffffff090a7890 */ /* 0x000fe4000fffe03f */
[----:B------:R-:W-:-:S02]  /*10ec0*/  USEL UR9, URZ, 0x1, UP0 ;  /* 0x000000013f097887 */ /* 0x000fc40008000000 */
[----:B------:R-:W-:Y:S02]  /*10ed0*/  UISETP.NE.AND UP1, UPT, UR8, 0x4, UPT ;  /* 0x000000040800788c */ /* 0x000fe4000bf25270 */
[----:B------:R-:W-:Y:S02]  /*10ee0*/  ULOP3.LUT UR7, UR7, UR9, URZ, 0x3c, !UPT ;  /* 0x0000000907077292 */ /* 0x000fe4000f8e3c3f */
[----:B------:R-:W-:Y:S02]  /*10ef0*/  USEL UR6, UR6, URZ, UP0 ;  /* 0x0000003f06067287 */ /* 0x000fe40008000000 */
[----:B------:R-:W-:Y:S01]  /*10f00*/  USEL UR8, UR8, URZ, UP1 ;  /* 0x0000003f08087287 */ /* 0x000fe20008800000 */
[----:B------:R-:W-:Y:S01]  /*10f10*/  UMOV UR9, UR10 ;  /* 0x0000000a00097c82 */ /* 0x000fe20008000000 */
[----:B------:R-:W-:Y:S10]  /*10f20*/  @P1 BRA `(.L_x_29) ;  /* 0xffffff7c00541947 */ /* 0x000ff4000383ffff */
.L_x_22:
[----:B-----5:R-:W0:Y:S02]  /*10f30*/  LDC R3, c[0x0][0x28c] ;  /* 0x0000a300ff037b82 */ /* 0x020e240000000800 */
[----:B0-----:R-:W-:-:S13]  /*10f40*/  ISETP.GE.AND P1, PT, R3, 0x1, PT ;  /* 0x000000010300780c */ /* 0x001fda0003f26270 */
[----:B------:R-:W-:Y:S05]  /*10f50*/  @!P1 BRA `(.L_x_30) ;  /* 0x0000000000449947 */ /* 0x000fea0003800000 */
[----:B------:R-:W-:Y:S05]  /*10f60*/  @!P0 BRA `(.L_x_31) ;  /* 0x0000000000048947 */ /* 0x000fea0003800000 */
[----:B------:R-:W-:Y:S01]  /*10f70*/  BPT.TRAP 0x1 ;  /* 0x000000040000795c */ /* 0x000fe20000300000 */
.L_x_31:
[----:B------:R-:W-:Y:S01]  /*10f80*/  ISETP.NE.AND P0, PT, R17, RZ, PT ;  /* 0x000000ff1100720c */ /* 0x000fe20003f05270 */
[----:B------:R-:W-:-:S12]  /*10f90*/  UISETP.LT.AND UP1, UPT, UR43, 0x1, UPT ;  /* 0x000000012b00788c */ /* 0x000fd8000bf21270 */
[----:B------:R-:W-:-:S05]  /*10fa0*/  VOTEU.ANY UP0, P0 ;  /* 0x00000000003f7886 */ /* 0x000fca0000000100 */
[----:B------:R-:W-:-:S04]  /*10fb0*/  @UP0 USEL UR4, UR43, 0x1, UP1 ;  /* 0x000000012b040887 */ /* 0x000fc80008800000 */
[----:B------:R-:W-:Y:S02]  /*10fc0*/  @UP0 UIADD3 UR4, UR37, UR43, -UR4 ;  /* 0x0000002b25040290 */ /* 0x000fe4000fffe804 */
[----:B------:R-:W-:-:S04]  /*10fd0*/  UISETP.GT.U32.AND UP0, UPT, UR38, 0x1, UPT ;  /* 0x000000012600788c */ /* 0x000fc8000bf04070 */
[----:B------:R-:W-:-:S05]  /*10fe0*/  MOV R3, UR4 ;  /* 0x0000000400037c02 */ /* 0x000fca0008000f00 */
[----:B------:R-:W-:-:S05]  /*10ff0*/  @P0 IMAD.SHL.U32 R3, R3, 0x8, RZ ;  /* 0x0000000803030824 */ /* 0x000fca00078e00ff */
[----:B------:R-:W-:-:S04]  /*11000*/  @P0 LOP3.LUT R3, R3, 0x18, RZ, 0xc0, !PT ;  /* 0x0000001803030812 */ /* 0x000fc800078ec0ff */
[----:B------:R-:W-:-:S04]  /*11010*/  @P0 IADD3 R0, R0, 0x20, R3 ;  /* 0x0000002000000810 */ /* 0x000fc80007ffe003 */
[----:B------:R-:W-:-:S04]  /*11020*/  @P0 PRMT R0, R152, 0x654, R0 ;  /* 0x0000065498000816 */ /* 0x000fc80000000000 */
[----:B------:R0:W-:Y:S01]  /*11030*/  @P0 SYNCS.ARRIVE.TRANS64.RED.A1T0 RZ, [R0+URZ], RZ ;  /* 0x000000ff00ff09a7 */ /* 0x0001e2000810043f */
[----:B------:R-:W-:-:S13]  /*11040*/  PLOP3.LUT P0, PT, PT, PT, UP0, 0x80, 0x0 ;  /* 0x000000000000781c */ /* 0x000fda0003f0f008 */
[----:B0-----:R-:W-:Y:S05]  /*11050*/  @P0 BRA `(.L_x_30) ;  /* 0x0000000000040947 */ /* 0x001fea0003800000 */
[----:B------:R-:W-:Y:S01]  /*11060*/  BPT.TRAP 0x1 ;  /* 0x000000040000795c */ /* 0x000fe20000300000 */
.L_x_30:
[----:B------:R-:W0:Y:S01]  /*11070*/  S2R R8, SR_TID.X ;  /* 0x0000000000087919 */ /* 0x000e220000002100 */
[----:B------:R-:W-:Y:S01]  /*11080*/  IMAD.MOV.U32 R19, RZ, RZ, 0x6540 ;  /* 0x00006540ff137424 */ /* 0x000fe200078e00ff */
[----:B------:R-:W-:Y:S02]  /*11090*/  UIMAD.WIDE UR6, UR40, 0x100, URZ ;  /* 0x00000100280678a5 */ /* 0x000fe4000f8e023f */
[----:B------:R-:W-:Y:S01]  /*110a0*/  USHF.R.S32.HI UR10, URZ, 0x1f, UR42 ;  /* 0x0000001f3f0a7899 */ /* 0x000fe2000801142a */
[----:B------:R-:W-:Y:S01]  /*110b0*/  ULDC.64 UR8, c[0x0][0x5d0] ;  /* 0x0001740000087ab9 */ /* 0x000fe20000000a00 */
[----:B------:R-:W-:Y:S02]  /*110c0*/  UIADD3 UR37, UR43, UR37, URZ ;  /* 0x000000252b257290 */ /* 0x000fe4000fffe03f */
[----:B------:R-:W-:Y:S02]  /*110d0*/  UIMAD UR4, UR10, UR8, URZ ;  /* 0x000000080a0472a4 */ /* 0x000fe4000f8e023f */
[----:B------:R-:W-:-:S02]  /*110e0*/  USHF.L.U32 UR40, UR40, 0x8, URZ ;  /* 0x0000000828287899 */ /* 0x000fc4000800063f */
[----:B------:R-:W-:Y:S01]  /*110f0*/  UIMAD UR4, UR42, UR9, UR4 ;  /* 0x000000092a0472a4 */ /* 0x000fe2000f8e0204 */
[----:B------:R-:W-:Y:S01]  /*11100*/  ULDC UR5, c[0x0][0x284] ;  /* 0x0000a10000057ab9 */ /* 0x000fe20000000800 */
[----:B------:R-:W-:Y:S01]  /*11110*/  UISETP.GT.U32.AND UP0, UPT, UR37, 0x3, UPT ;  /* 0x000000032500788c */ /* 0x000fe2000bf04070 */
[----:B------:R-:W-:-:S03]  /*11120*/  IMAD.U32 R153, RZ, RZ, UR5 ;  /* 0x00000005ff997e24 */ /* 0x000fc6000f8e00ff */
[----:B------:R-:W-:Y:S01]  /*11130*/  UISETP.LT.U32.AND UP0, UPT, UR43, 0x4, UP0 ;  /* 0x000000042b00788c */ /* 0x000fe20008701070 */
[--C-:B0-----:R-:W-:Y:S02]  /*11140*/  SHF.R.U32.HI R4, RZ, 0x7, R8.reuse ;  /* 0x00000007ff047819 */ /* 0x101fe40000011608 */
[----:B------:R-:W-:Y:S02]  /*11150*/  SHF.R.U32.HI R5, RZ, 0x2, R8 ;  /* 0x00000002ff057819 */ /* 0x000fe40000011608 */
[----:B------:R-:W-:Y:S02]  /*11160*/  LOP3.LUT R4, R4, 0x1, RZ, 0xc0, !PT ;  /* 0x0000000104047812 */ /* 0x000fe400078ec0ff */
[C---:B------:R-:W-:Y:S02]  /*11170*/  SHF.L.U32 R18, R8.reuse, 0x1, RZ ;  /* 0x0000000108127819 */ /* 0x040fe400000006ff */
[----:B------:R-:W-:Y:S01]  /*11180*/  LOP3.LUT R6, R8, 0x60, RZ, 0xc0, !PT ;  /* 0x0000006008067812 */ /* 0x000fe200078ec0ff */
[----:B------:R-:W-:Y:S01]  /*11190*/  IMAD.SHL.U32 R3, R4, 0x40, RZ ;  /* 0x0000004004037824 */ /* 0x000fe200078e00ff */
[----:B------:R-:W-:-:S02]  /*111a0*/  LOP3.LUT R5, R5, 0x7, RZ, 0xc0, !PT ;  /* 0x0000000705057812 */ /* 0x000fc400078ec0ff */
[----:B------:R-:W-:Y:S02]  /*111b0*/  LOP3.LUT R18, R18, 0x6, RZ, 0xc0, !PT ;  /* 0x0000000612127812 */ /* 0x000fe400078ec0ff */
[----:B------:R-:W-:Y:S02]  /*111c0*/  SHF.R.U32.HI R6, RZ, 0x1, R6 ;  /* 0x00000001ff067819 */ /* 0x000fe40000011606 */
[--C-:B------:R-:W-:Y:S02]  /*111d0*/  LOP3.LUT R3, R3, 0x40, R5.reuse, 0xe2, !PT ;  /* 0x0000004003037812 */ /* 0x100fe400078ee205 */
[----:B------:R-:W-:Y:S01]  /*111e0*/  PRMT R18, R18, R19, UR41 ;  /* 0x0000002912127e16 */ /* 0x000fe20008000013 */
[----:B------:R-:W-:Y:S01]  /*111f0*/  USHF.L.U32 UR41, UR41, 0x8, URZ ;  /* 0x0000000829297899 */ /* 0x000fe2000800063f */
[----:B------:R-:W-:Y:S01]  /*11200*/  IADD3 R0, RZ, -R6, -R5 ;  /* 0x80000006ff007210 */ /* 0x000fe20007ffe805 */
[----:B------:R-:W-:Y:S01]  /*11210*/  IMAD.MOV.U32 R5, RZ, RZ, -0x2 ;  /* 0xfffffffeff057424 */ /* 0x000fe200078e00ff */
[----:B------:R-:W-:Y:S01]  /*11220*/  LOP3.LUT R3, R3, UR6, R6, 0xfe, !PT ;  /* 0x0000000603037c12 */ /* 0x000fe2000f8efe06 */
[----:B------:R-:W-:Y:S01]  /*11230*/  IMAD.U32 R6, RZ, RZ, UR8 ;  /* 0x00000008ff067e24 */ /* 0x000fe2000f8e00ff */
[----:B------:R-:W-:Y:S01]  /*11240*/  SHF.R.S32.HI R19, RZ, 0x1f, R18 ;  /* 0x0000001fff137819 */ /* 0x000fe20000011412 */
[----:B------:R-:W-:Y:S01]  /*11250*/  ULDC UR8, c[0x0][0x288] ;  /* 0x0000a20000087ab9 */ /* 0x000fe20000000800 */
[----:B------:R-:W-:Y:S01]  /*11260*/  IMAD R0, R4, -0x40, R0 ;  /* 0xffffffc004007824 */ /* 0x000fe200078e0200 */
[----:B------:R-:W-:Y:S01]  /*11270*/  UISETP.GE.AND UP1, UPT, UR41, UR8, UPT ;  /* 0x000000082900728c */ /* 0x000fe2000bf26270 */
[----:B------:R-:W-:-:S03]  /*11280*/  IMAD.WIDE.U32 R6, R6, UR42, R18 ;  /* 0x0000002a06067c25 */ /* 0x000fc6000f8e0012 */
[----:B------:R-:W-:Y:S02]  /*11290*/  UISETP.GE.OR UP1, UPT, UR40, UR5, UP1 ;  /* 0x000000052800728c */ /* 0x000fe40008f26670 */
[----:B------:R-:W-:Y:S01]  /*112a0*/  IADD3 R153, R153, -UR40, R0 ;  /* 0x8000002899997c10 */ /* 0x000fe2000fffe000 */
[----:B------:R-:W-:Y:S01]  /*112b0*/  USEL UR5, URZ, 0x1, !UP0 ;  /* 0x000000013f057887 */ /* 0x000fe2000c000000 */
[----:B------:R-:W-:Y:S01]  /*112c0*/  IADD3 R7, R7, UR4, RZ ;  /* 0x0000000407077c10 */ /* 0x000fe2000fffe0ff */
[----:B------:R-:W-:Y:S01]  /*112d0*/  USHF.R.U32.HI UR4, URZ, 0x2, UR37 ;  /* 0x000000023f047899 */ /* 0x000fe20008011625 */
[----:B------:R-:W-:Y:S01]  /*112e0*/  LOP3.LUT R0, R8, 0x3, RZ, 0xc0, !PT ;  /* 0x0000000308007812 */ /* 0x000fe200078ec0ff */
[----:B------:R-:W-:Y:S01]  /*112f0*/  ULOP3.LUT UR37, UR37, 0x3, URZ, 0xc0, !UPT ;  /* 0x0000000325257892 */ /* 0x000fe2000f8ec03f */
[----:B------:R-:W-:Y:S01]  /*11300*/  PLOP3.LUT P0, PT, PT, PT, UP1, 0x80, 0x0 ;  /* 0x000000000000781c */ /* 0x000fe20003f0f018 */
[----:B------:R-:W-:Y:S02]  /*11310*/  ULOP3.LUT UR4, UR4, 0x1, URZ, 0xc0, !UPT ;  /* 0x0000000104047892 */ /* 0x000fe4000f8ec03f */
[----:B------:R-:W-:Y:S01]  /*11320*/  IMAD R0, R0, R5, UR8 ;  /* 0x0000000800007e24 */ /* 0x000fe2000f8e0205 */
[----:B------:R-:W-:Y:S01]  /*11330*/  UMOV UR40, 0xffffffff ;  /* 0xffffffff00287882 */ /* 0x000fe20000000000 */
[----:B------:R-:W-:-:S03]  /*11340*/  UISETP.NE.U32.AND UP2, UPT, UR4, 0x1, UPT ;  /* 0x000000010400788c */ /* 0x000fc6000bf45070 */
[----:B------:R-:W-:Y:S01]  /*11350*/  IADD3 R0, R0, -UR41, RZ ;  /* 0x8000002900007c10 */ /* 0x000fe2000fffe0ff */
[----:B------:R-:W-:-:S04]  /*11360*/  UISETP.GT.U32.AND UP2, UPT, UR43, 0x3, !UP2 ;  /* 0x000000032b00788c */ /* 0x000fc8000d744070 */
[----:B------:R-:W-:-:S04]  /*11370*/  USEL UR4, URZ, 0x1, !UP2 ;  /* 0x000000013f047887 */ /* 0x000fc8000d000000 */
[----:B------:R-:W-:Y:S01]  /*11380*/  ULOP3.LUT UR36, UR4, UR36, UR5, 0x96, !UPT ;  /* 0x0000002404247292 */ /* 0x000fe2000f8e9605 */
[----:B------:R-:W-:Y:S11]  /*11390*/  @P0 BRA `(.L_x_32) ;  /* 0x0000010400d80947 */ /* 0x000ff60003800000 */
[----:B------:R-:W-:Y:S01]  /*113a0*/  FSETP.NEU.AND P0, PT, R16, RZ, PT ;  /* 0x000000ff1000720b */ /* 0x000fe20003f0d000 */
[----:B------:R-:W-:Y:S01]  /*113b0*/  ULDC.64 UR8, c[0x0][0x5c8] ;  /* 0x0001720000087ab9 */ /* 0x000fe20000000a00 */
[----:B------:R-:W-:Y:S01]  /*113c0*/  ISETP.GT.AND P3, PT, R153, RZ, PT ;  /* 0x000000ff9900720c */ /* 0x000fe20003f64270 */
[----:B------:R-:W-:Y:S01]  /*113d0*/  UIMAD UR4, UR7, UR8, URZ ;  /* 0x00000008070472a4 */ /* 0x000fe2000f8e023f */
[----:B------:R-:W-:Y:S01]  /*113e0*/  IMAD.U32 R10, RZ, RZ, UR9 ;  /* 0x00000009ff0a7e24 */ /* 0x000fe2000f8e00ff */
[----:B------:R-:W-:Y:S01]  /*113f0*/  BSSY B0, `(.L_x_32) ;  /* 0x0001070000007945 */ /* 0x000fe20003800000 */
[----:B------:R-:W-:Y:S01]  /*11400*/  IMAD.WIDE.U32 R6, R3, UR8, R6 ;  /* 0x0000000803067c25 */ /* 0x000fe2000f8e0006 */
[----:B------:R-:W-:-:S03]  /*11410*/  ISETP.GT.AND P1, PT, R0, RZ, P3 ;  /* 0x000000ff0000720c */ /* 0x000fc60001f24270 */
[----:B------:R-:W-:-:S04]  /*11420*/  IMAD R10, R3, R10, UR4 ;  /* 0x00000004030a7e24 */ /* 0x000fc8000f8e020a */
[----:B------:R-:W-:Y:S01]  /*11430*/  IMAD.IADD R10, R7, 0x1, R10 ;  /* 0x00000001070a7824 */ /* 0x000fe200078e020a */
[----:B------:R-:W-:Y:S06]  /*11440*/  @!P0 BRA `(.L_x_33) ;  /* 0x000000b800108947 */ /* 0x000fec0003800000 */
[----:B------:R-:W0:Y:S01]  /*11450*/  LDC.64 R22, c[0x0][0x5b8] ;  /* 0x00016e00ff167b82 */ /* 0x000e220000000a00 */
[----:B------:R-:W2:Y:S01]  /*11460*/  LDL.LU R11, [R1] ;  /* 0x00000000010b7983 */ /* 0x000ea20000300800 */
[----:B------:R-:W-:-:S06]  /*11470*/  ULDC.64 UR4, c[0x0][0x5c0] ;  /* 0x0001700000047ab9 */ /* 0x000fcc0000000a00 */
[----:B------:R-:W1:Y:S08]  /*11480*/  LDC.64 R14, c[0x0][0x5b0] ;  /* 0x00016c00ff0e7b82 */ /* 0x000e700000000a00 */
[----:B------:R-:W3:Y:S01]  /*11490*/  LDC.64 R12, c[0x0][0x5a8] ;  /* 0x00016a00ff0c7b82 */ /* 0x000ee20000000a00 */
[C---:B0-----:R-:W-:Y:S02]  /*114a0*/  IMAD R159, R22.reuse, UR10, RZ ;  /* 0x0000000a169f7c24 */ /* 0x041fe4000f8e02ff */
[----:B------:R-:W-:-:S04]  /*114b0*/  IMAD.WIDE.U32 R154, R22, UR42, R18 ;  /* 0x0000002a169a7c25 */ /* 0x000fc8000f8e0012 */
[----:B------:R-:W-:Y:S02]  /*114c0*/  IMAD R159, R23, UR42, R159 ;  /* 0x0000002a179f7c24 */ /* 0x000fe4000f8e029f */
[----:B-1----:R-:W-:Y:S02]  /*114d0*/  IMAD R158, R14, UR7, RZ ;  /* 0x000000070e9e7c24 */ /* 0x002fe4000f8e02ff */
[----:B------:R-:W-:Y:S01]  /*114e0*/  IMAD.MOV.U32 R20, RZ, RZ, R154 ;  /* 0x000000ffff147224 */ /* 0x000fe200078e009a */
[----:B------:R-:W-:Y:S01]  /*114f0*/  IADD3 R21, R155, R159, RZ ;  /* 0x0000009f9b157210 */ /* 0x000fe20007ffe0ff */
[C---:B------:R-:W-:Y:S02]  /*11500*/  IMAD R158, R3.reuse, R15, R158 ;  /* 0x0000000f039e7224 */ /* 0x040fe400078e029e */
[----:B------:R-:W-:-:S04]  /*11510*/  IMAD.WIDE.U32 R4, R3, R14, R20 ;  /* 0x0000000e03047225 */ /* 0x000fc800078e0014 */
[----:B------:R-:W-:Y:S01]  /*11520*/  IMAD.IADD R5, R5, 0x1, R158 ;  /* 0x0000000105057824 */ /* 0x000fe200078e029e */
[----:B---3--:R-:W-:-:S04]  /*11530*/  LEA R8, P0, R4, R12, 0x1 ;  /* 0x0000000c04087211 */ /* 0x008fc800078008ff */
[----:B------:R-:W-:-:S05]  /*11540*/  LEA.HI.X R9, R4, R13, R5, 0x1, P0 ;  /* 0x0000000d04097211 */ /* 0x000fca00000f0c05 */
[----:B------:R-:W3:Y:S01]  /*11550*/  @P1 LDG.E.LTC128B.U16 R23, desc[UR44][R8.64] ;  /* 0x0000002c08171981 */ /* 0x000ee2000c1e1520 */
[----:B------:R-:W-:Y:S01]  /*11560*/  BSSY B1, `(.L_x_34) ;  /* 0x0000011000017945 */ /* 0x000fe20003800000 */
[----:B---3--:R-:W-:-:S05]  /*11570*/  SHF.L.U32 R4, R23, 0x10, RZ ;  /* 0x0000001017047819 */ /* 0x008fca00000006ff */
[----:B------:R-:W-:-:S04]  /*11580*/  FMUL R4, R4, R16 ;  /* 0x0000001004047220 */ /* 0x000fc80000400000 */
[----:B--2---:R-:W-:Y:S01]  /*11590*/  FFMA R7, R11, R2, R4 ;  /* 0x000000020b077223 */ /* 0x004fe20000000004 */
[----:B------:R-:W-:-:S04]  /*115a0*/  LEA R4, P0, R6, UR4, 0x1 ;  /* 0x0000000406047c11 */ /* 0x000fc8000f8008ff */
[----:B------:R-:W-:Y:S02]  /*115b0*/  LEA.HI.X R5, R6, UR5, R10, 0x1, P0 ;  /* 0x0000000506057c11 */ /* 0x000fe400080f0c0a */
[----:B------:R-:W-:-:S05]  /*115c0*/  F2FP.BF16.F32.PACK_AB R6, RZ, R7 ;  /* 0x00000007ff06723e */ /* 0x000fca00000010ff */
[----:B------:R0:W-:Y:S02]  /*115d0*/  @P1 STG.E.U16 desc[UR44][R4.64], R6 ;  /* 0x0000000604001986 */ /* 0x0001e4000c10152c */
[----:B0-----:R-:W-:-:S04]  /*115e0*/  IMAD.WIDE.U32 R6, R3, R14, R18 ;  /* 0x0000000e03067225 */ /* 0x001fc800078e0012 */
[----:B------:R-:W-:Y:S02]  /*115f0*/  IMAD.IADD R7, R158, 0x1, R7 ;  /* 0x000000019e077824 */ /* 0x000fe400078e0207 */
[----:B------:R-:W-:-:S04]  /*11600*/  IMAD.WIDE.U32 R6, R22, UR42, R6 ;  /* 0x0000002a16067c25 */ /* 0x000fc8000f8e0006 */
[----:B------:R-:W-:Y:S01]  /*11610*/  IMAD.IADD R7, R159, 0x1, R7 ;  /* 0x000000019f077824 */ /* 0x000fe200078e0207 */
[----:B------:R-:W-:-:S04]  /*11620*/  LEA R10, P0, R6, R12, 0x1 ;  /* 0x0000000c060a7211 */ /* 0x000fc800078008ff */
[----:B------:R-:W-:Y:S02]  /*11630*/  LEA.HI.X R11, R6, R13, R7, 0x1, P0 ;  /* 0x0000000d060b7211 */ /* 0x000fe400000f0c07 */
[----:B------:R-:W-:-:S13]  /*11640*/  ISETP.GT.AND P0, PT, R0, 0x1, P3 ;  /* 0x000000010000780c */ /* 0x000fda0001f04270 */
[----:B------:R-:W-:Y:S05]  /*11650*/  @!P0 BRA `(.L_x_35) ;  /* 0x0000000000048947 */ /* 0x000fea0003800000 */
[----:B------:R0:W5:Y:S02]  /*11660*/  LDG.E.LTC128B.U16 R23, desc[UR44][R10.64+0x2] ;  /* 0x0000022c0a177981 */ /* 0x000164000c1e1520 */
.L_x_35:
[----:B------:R-:W-:Y:S05]  /*11670*/  BSYNC B1 ;  /* 0x0000000000017941 */ /* 0x000fea0003800000 */
.L_x_34:
[----:B------:R-:W2:Y:S01]  /*11680*/  LDL.LU R7, [R1+0x4] ;  /* 0x0000040001077983 */ /* 0x000ea20000300800 */
[----:B-----5:R-:W-:Y:S01]  /*11690*/  SHF.L.U32 R6, R23, 0x10, RZ ;  /* 0x0000001017067819 */ /* 0x020fe200000006ff */
[C---:B------:R-:W-:Y:S01]  /*116a0*/  IMAD.SHL.U32 R156, R14.reuse, 0x8, RZ ;  /* 0x000000080e9c7824 */ /* 0x040fe200078e00ff */
[----:B------:R-:W-:Y:S01]  /*116b0*/  SHF.L.U64.HI R157, R14, 0x3, R15 ;  /* 0x000000030e9d7819 */ /* 0x000fe2000001020f */
[----:B------:R-:W3:Y:S02]  /*116c0*/  LDL.LU R160, [R1+0x8] ;  /* 0x0000080001a07983 */ /* 0x000ee40000300800 */
[----:B------:R-:W-:-:S04]  /*116d0*/  FMUL R6, R6, R16 ;  /* 0x0000001006067220 */ /* 0x000fc80000400000 */
[----:B--2---:R-:W-:-:S05]  /*116e0*/  FFMA R6, R7, R2, R6 ;  /* 0x0000000207067223 */ /* 0x004fca0000000006 */
[----:B------:R-:W-:-:S05]  /*116f0*/  F2FP.BF16.F32.PACK_AB R6, RZ, R6 ;  /* 0x00000006ff06723e */ /* 0x000fca00000010ff */
[----:B------:R1:W-:Y:S01]  /*11700*/  @P0 STG.E.U16 desc[UR44][R4.64+0x2], R6 ;  /* 0x0000020604000986 */ /* 0x0003e2000c10152c */
[----:B------:R-:W-:-:S04]  /*11710*/  ISETP.GT.AND P0, PT, R153, 0x8, PT ;  /* 0x000000089900780c */ /* 0x000fc80003f04270 */
[----:B------:R-:W-:Y:S01]  /*11720*/  ISETP.GT.AND P1, PT, R0, RZ, P0 ;  /* 0x000000ff0000720c */ /* 0x000fe20000724270 */
[----:B-1----:R-:W-:-:S04]  /*11730*/  IMAD.WIDE.U32 R6, R3, R14, R156 ;  /* 0x0000000e03067225 */ /* 0x002fc800078e009c */
[----:B------:R-:W-:Y:S01]  /*11740*/  IMAD.IADD R158, R158, 0x1, R7 ;  /* 0x000000019e9e7824 */ /* 0x000fe200078e0207 */
[----:B------:R-:W-:-:S04]  /*11750*/  IADD3 R7, P2, R154, R6, RZ ;  /* 0x000000069a077210 */ /* 0x000fc80007f5e0ff */
[----:B------:R-:W-:Y:S02]  /*11760*/  IADD3.X R9, R158, R21, RZ, P2, !PT ;  /* 0x000000159e097210 */ /* 0x000fe400017fe4ff */
[----:B------:R-:W-:-:S04]  /*11770*/  LEA R8, P2, R7, R12, 0x1 ;  /* 0x0000000c07087211 */ /* 0x000fc800078408ff */
[----:B------:R-:W-:-:S05]  /*11780*/  LEA.HI.X R9, R7, R13, R9, 0x1, P2 ;  /* 0x0000000d07097211 */ /* 0x000fca00010f0c09 */
[----:B------:R1:W2:Y:S01]  /*11790*/  @P1 LDG.E.LTC128B.U16 R23, desc[UR44][R8.64] ;  /* 0x0000002c08171981 */ /* 0x0002a2000c1e1520 */
[----:B------:R-:W-:Y:S01]  /*117a0*/  IADD3 R6, P2, R18, R6, RZ ;  /* 0x0000000612067210 */ /* 0x000fe20007f5e0ff */
[----:B------:R-:W-:Y:S01]  /*117b0*/  BSSY B1, `(.L_x_36) ;  /* 0x0000016000017945 */ /* 0x000fe20003800000 */
[----:B------:R-:W-:-:S03]  /*117c0*/  ISETP.GT.AND P4, PT, R0, 0x1, P0 ;  /* 0x000000010000780c */ /* 0x000fc60000784270 */
[----:B------:R-:W-:Y:S01]  /*117d0*/  IMAD.X R7, R19, 0x1, R158, P2 ;  /* 0x0000000113077824 */ /* 0x000fe200010e069e */
[----:B------:R-:W-:Y:S01]  /*117e0*/  MOV R158, UR9 ;  /* 0x00000009009e7c02 */ /* 0x000fe20008000f00 */
[----:B------:R-:W-:-:S04]  /*117f0*/  IMAD.WIDE.U32 R6, R22, UR42, R6 ;  /* 0x0000002a16067c25 */ /* 0x000fc8000f8e0006 */
[----:B------:R-:W-:Y:S01]  /*11800*/  IMAD.IADD R7, R159, 0x1, R7 ;  /* 0x000000019f077824 */ /* 0x000fe200078e0207 */
[----:B-1----:R-:W-:-:S04]  /*11810*/  LEA R8, P2, R6, R12, 0x1 ;  /* 0x0000000c06087211 */ /* 0x002fc800078408ff */
[----:B------:R-:W-:Y:S02]  /*11820*/  LEA.HI.X R9, R6, R13, R7, 0x1, P2 ;  /* 0x0000000d06097211 */ /* 0x000fe400010f0c07 */
[----:B--2---:R-:W-:-:S05]  /*11830*/  SHF.L.U32 R6, R23, 0x10, RZ ;  /* 0x0000001017067819 */ /* 0x004fca00000006ff */
[----:B------:R-:W-:-:S04]  /*11840*/  FMUL R6, R6, R16 ;  /* 0x0000001006067220 */ /* 0x000fc80000400000 */
[----:B---3--:R-:W-:Y:S01]  /*11850*/  FFMA R7, R160, R2, R6 ;  /* 0x00000002a0077223 */ /* 0x008fe20000000006 */
[----:B------:R-:W-:Y:S02]  /*11860*/  IMAD.U32 R160, RZ, RZ, UR8 ;  /* 0x00000008ffa07e24 */ /* 0x000fe4000f8e00ff */
[----:B------:R-:W-:Y:S02]  /*11870*/  IMAD.U32 R6, RZ, RZ, UR8 ;  /* 0x00000008ff067e24 */ /* 0x000fe4000f8e00ff */
[----:B------:R-:W-:Y:S01]  /*11880*/  IMAD.SHL.U32 R160, R160, 0x10, RZ ;  /* 0x00000010a0a07824 */ /* 0x000fe200078e00ff */
[----:B------:R-:W-:Y:S02]  /*11890*/  F2FP.BF16.F32.PACK_AB R7, RZ, R7 ;  /* 0x00000007ff07723e */ /* 0x000fe400000010ff */
[----:B------:R-:W-:Y:S02]  /*118a0*/  SHF.L.U64.HI R158, R6, 0x4, R158 ;  /* 0x00000004069e7819 */ /* 0x000fe4000001029e */
[----:B------:R-:W-:-:S02]  /*118b0*/  IADD3 R6, P2, R160, R4, RZ ;  /* 0x00000004a0067210 */ /* 0x000fc40007f5e0ff */
[----:B------:R-:W-:-:S03]  /*118c0*/  PRMT R161, R7, 0x7610, R161 ;  /* 0x0000761007a17816 */ /* 0x000fc600000000a1 */
[----:B------:R-:W-:-:S05]  /*118d0*/  IMAD.X R7, R158, 0x1, R5, P2 ;  /* 0x000000019e077824 */ /* 0x000fca00010e0605 */
[----:B------:R1:W-:Y:S01]  /*118e0*/  @P1 STG.E.U16 desc[UR44][R6.64], R161 ;  /* 0x000000a106001986 */ /* 0x0003e2000c10152c */
[----:B------:R-:W-:Y:S05]  /*118f0*/  @!P4 BRA `(.L_x_37) ;  /* 0x000000000004c947 */ /* 0x000fea0003800000 */
[----:B------:R2:W5:Y:S02]  /*11900*/  LDG.E.LTC128B.U16 R23, desc[UR44][R8.64+0x2] ;  /* 0x0000022c08177981 */ /* 0x000564000c1e1520 */
.L_x_37:
[----:B------:R-:W-:Y:S05]  /*11910*/  BSYNC B1 ;  /* 0x0000000000017941 */ /* 0x000fea0003800000 */
.L_x_36:
[----:B------:R-:W3:Y:S01]  /*11920*/  LDL.LU R162, [R1+0xc] ;  /* 0x00000c0001a27983 */ /* 0x000ee20000300800 */
[----:B-1---5:R-:W-:Y:S01]  /*11930*/  SHF.L.U32 R161, R23, 0x10, RZ ;  /* 0x0000001017a17819 */ /* 0x022fe200000006ff */
[----:B------:R-:W-:Y:S01]  /*11940*/  BSSY B1, `(.L_x_38) ;  /* 0x0000008000017945 */ /* 0x000fe20003800000 */
[----:B------:R-:W-:-:S03]  /*11950*/  ISETP.GT.AND P1, PT, R0, 0x8, P3 ;  /* 0x000000080000780c */ /* 0x000fc60001f24270 */
[----:B------:R-:W-:-:S04]  /*11960*/  FMUL R161, R161, R16 ;  /* 0x00000010a1a17220 */ /* 0x000fc80000400000 */
[----:B---3--:R-:W-:-:S05]  /*11970*/  FFMA R161, R162, R2, R161 ;  /* 0x00000002a2a17223 */ /* 0x008fca00000000a1 */
[----:B------:R-:W-:-:S05]  /*11980*/  F2FP.BF16.F32.PACK_AB R161, RZ, R161 ;  /* 0x000000a1ffa1723e */ /* 0x000fca00000010ff */
[----:B------:R1:W-:Y:S01]  /*11990*/  @P4 STG.E.U16 desc[UR44][R6.64+0x2], R161 ;  /* 0x000002a106004986 */ /* 0x0003e2000c10152c */
[----:B------:R-:W-:Y:S05]  /*119a0*/  @!P1 BRA `(.L_x_39) ;  /* 0x0000000000049947 */ /* 0x000fea0003800000 */
[----:B------:R3:W5:Y:S02]  /*119b0*/  LDG.E.LTC128B.U16 R23, desc[UR44][R10.64+0x10] ;  /* 0x0000102c0a177981 */ /* 0x000764000c1e1520 */
.L_x_39:
[----:B------:R-:W-:Y:S05]  /*119c0*/  BSYNC B1 ;  /* 0x0000000000017941 */ /* 0x000fea0003800000 */
.L_x_38:
[----:B------:R-:W4:Y:S01]  /*119d0*/  LDL.LU R162, [R1+0x10] ;  /* 0x0000100001a27983 */ /* 0x000f220000300800 */
[----:B-1---5:R-:W-:Y:S01]  /*119e0*/  IMAD.U32 R161, R23, 0x10000, RZ ;  /* 0x0001000017a17824 */ /* 0x022fe200078e00ff */
[----:B------:R-:W-:Y:S01]  /*119f0*/  ISETP.GT.AND P2, PT, R0, 0x9, P3 ;  /* 0x000000090000780c */ /* 0x000fe20001f44270 */
[----:B------:R-:W-:Y:S02]  /*11a00*/  BSSY B1, `(.L_x_40) ;  /* 0x0000007000017945 */ /* 0x000fe40003800000 */
[----:B------:R-:W-:-:S04]  /*11a10*/  FMUL R161, R161, R16 ;  /* 0x00000010a1a17220 */ /* 0x000fc80000400000 */
[----:B----4-:R-:W-:-:S05]  /*11a20*/  FFMA R161, R162, R2, R161 ;  /* 0x00000002a2a17223 */ /* 0x010fca00000000a1 */
[----:B------:R-:W-:-:S05]  /*11a30*/  F2FP.BF16.F32.PACK_AB R161, RZ, R161 ;  /* 0x000000a1ffa1723e */ /* 0x000fca00000010ff */
[----:B------:R1:W-:Y:S01]  /*11a40*/  @P1 STG.E.U16 desc[UR44][R4.64+0x10], R161 ;  /* 0x000010a104001986 */ /* 0x0003e2000c10152c */
[----:B------:R-:W-:Y:S05]  /*11a50*/  @!P2 BRA `(.L_x_41) ;  /* 0x000000000004a947 */ /* 0x000fea0003800000 */
[----:B------:R4:W5:Y:S02]  /*11a60*/  LDG.E.LTC128B.U16 R23, desc[UR44][R10.64+0x12] ;  /* 0x0000122c0a177981 */ /* 0x000964000c1e1520 */
.L_x_41:
[----:B------:R-:W-:Y:S05]  /*11a70*/  BSYNC B1 ;  /* 0x0000000000017941 */ /* 0x000fea0003800000 */
.L_x_40:
[----:B------:R-:W2:Y:S01]  /*11a80*/  LDL.LU R162, [R1+0x14] ;  /* 0x0000140001a27983 */ /* 0x000ea20000300800 */
[----:B-1---5:R-:W-:Y:S01]  /*11a90*/  IMAD.U32 R161, R23, 0x10000, RZ ;  /* 0x0001000017a17824 */ /* 0x022fe200078e00ff */
[----:B------:R-:W-:Y:S01]  /*11aa0*/  ISETP.GT.AND P1, PT, R0, 0x8, P0 ;  /* 0x000000080000780c */ /* 0x000fe20000724270 */
[----:B------:R-:W-:Y:S02]  /*11ab0*/  BSSY B1, `(.L_x_42) ;  /* 0x0000007000017945 */ /* 0x000fe40003800000 */
[----:B------:R-:W-:-:S04]  /*11ac0*/  FMUL R161, R161, R16 ;  /* 0x00000010a1a17220 */ /* 0x000fc80000400000 */
[----:B--2---:R-:W-:-:S05]  /*11ad0*/  FFMA R161, R162, R2, R161 ;  /* 0x00000002a2a17223 */ /* 0x004fca00000000a1 */
[----:B------:R-:W-:-:S05]  /*11ae0*/  F2FP.BF16.F32.PACK_AB R161, RZ, R161 ;  /* 0x000000a1ffa1723e */ /* 0x000fca00000010ff */
[----:B------:R1:W-:Y:S01]  /*11af0*/  @P2 STG.E.U16 desc[UR44][R4.64+0x12], R161 ;  /* 0x000012a104002986 */ /* 0x0003e2000c10152c */
[----:B------:R-:W-:Y:S05]  /*11b00*/  @!P1 BRA `(.L_x_43) ;  /* 0x0000000000049947 */ /* 0x000fea0003800000 */
[----:B------:R2:W5:Y:S02]  /*11b10*/  LDG.E.LTC128B.U16 R23, desc[UR44][R8.64+0x10] ;  /* 0x0000102c08177981 */ /* 0x000564000c1e1520 */
.L_x_43:
[----:B------:R-:W-:Y:S05]  /*11b20*/  BSYNC B1 ;  /* 0x0000000000017941 */ /* 0x000fea0003800000 */
.L_x_42:
        /* <DEDUP_REMOVED lines=10> */
.L_x_45:
[----:B------:R-:W-:Y:S05]  /*11bd0*/  BSYNC B1 ;  /* 0x0000000000017941 */ /* 0x000fea0003800000 */
.L_x_44:
        /* <DEDUP_REMOVED lines=10> */
.L_x_47:
[----:B------:R-:W-:Y:S05]  /*11c80*/  BSYNC B1 ;  /* 0x0000000000017941 */ /* 0x000fea0003800000 */
.L_x_46:
[----:B------:R-:W3:Y:S01]  /*11c90*/  LDL.LU R162, [R1+0x20] ;  /* 0x0000200001a27983 */ /* 0x000ee20000300800 */
[----:B-1---5:R-:W-:Y:S01]  /*11ca0*/  IMAD.U32 R161, R23, 0x10000, RZ ;  /* 0x0001000017a17824 */ /* 0x022fe200078e00ff */
[----:B------:R-:W-:Y:S01]  /*11cb0*/  ISETP.GT.AND P2, PT, R0, 0x11, P3 ;  /* 0x000000110000780c */ /* 0x000fe20001f44270 */
[----:B------:R-:W-:Y:S02]  /*11cc0*/  BSSY B1, `(.L_x_48) ;  /* 0x0000007000017945 */ /* 0x000fe40003800000 */
[----:B------:R-:W-:-:S04]  /*11cd0*/  FMUL R161, R161, R16 ;  /* 0x00000010a1a17220 */ /* 0x000fc80000400000 */
[----:B---3--:R-:W-:-:S05]  /*11ce0*/  FFMA R161, R162, R2, R161 ;  /* 0x00000002a2a17223 */ /* 0x008fca00000000a1 */
[----:B------:R-:W-:-:S05]  /*11cf0*/  F2FP.BF16.F32.PACK_AB R161, RZ, R161 ;  /* 0x000000a1ffa1723e */ /* 0x000fca00000010ff */
[----:B------:R1:W-:Y:S01]  /*11d00*/  @P1 STG.E.U16 desc[UR44][R4.64+0x20], R161 ;  /* 0x000020a104001986 */ /* 0x0003e2000c10152c */
[----:B------:R-:W-:Y:S05]  /*11d10*/  @!P2 BRA `(.L_x_49) ;  /* 0x000000000004a947 */ /* 0x000fea0003800000 */
[----:B------:R3:W5:Y:S02]  /*11d20*/  LDG.E.LTC128B.U16 R23, desc[UR44][R10.64+0x22] ;  /* 0x0000222c0a177981 */ /* 0x000764000c1e1520 */
.L_x_49:
[----:B------:R-:W-:Y:S05]  /*11d30*/  BSYNC B1 ;  /* 0x0000000000017941 */ /* 0x000fea0003800000 */
.L_x_48:
[----:B------:R-:W2:Y:S01]  /*11d40*/  LDL.LU R162, [R1+0x24] ;  /* 0x0000240001a27983 */ /* 0x000ea20000300800 */
[----:B-1---5:R-:W-:Y:S01]  /*11d50*/  SHF.L.U32 R161, R23, 0x10, RZ ;  /* 0x0000001017a17819 */ /* 0x022fe200000006ff */
[----:B------:R-:W-:Y:S01]  /*11d60*/  BSSY B1, `(.L_x_50) ;  /* 0x0000008000017945 */ /* 0x000fe20003800000 */
[----:B------:R-:W-:-:S03]  /*11d70*/  ISETP.GT.AND P1, PT, R0, 0x10, P0 ;  /* 0x000000100000780c */ /* 0x000fc60000724270 */
[----:B------:R-:W-:-:S04]  /*11d80*/  FMUL R161, R161, R16 ;  /* 0x00000010a1a17220 */ /* 0x000fc80000400000 */
[----:B--2---:R-:W-:-:S05]  /*11d90*/  FFMA R161, R162, R2, R161 ;  /* 0x00000002a2a17223 */ /* 0x004fca00000000a1 */
[----:B------:R-:W-:-:S05]  /*11da0*/  F2FP.BF16.F32.PACK_AB R161, RZ, R161 ;  /* 0x000000a1ffa1723e */ /* 0x000fca00000010ff */
[----:B------:R1:W-:Y:S01]  /*11db0*/  @P2 STG.E.U16 desc[UR44][R4.64+0x22], R161 ;  /* 0x000022a104002986 */ /* 0x0003e2000c10152c */
[----:B------:R-:W-:Y:S05]  /*11dc0*/  @!P1 BRA `(.L_x_51) ;  /* 0x0000000000049947 */ /* 0x000fea0003800000 */
[----:B------:R2:W5:Y:S02]  /*11dd0*/  LDG.E.LTC128B.U16 R23, desc[UR44][R8.64+0x20] ;  /* 0x0000202c08177981 */ /* 0x000564000c1e1520 */
.L_x_51:
[----:B------:R-:W-:Y:S05]  /*11de0*/  BSYNC B1 ;  /* 0x0000000000017941 */ /* 0x000fea0003800000 */
.L_x_50:
        /* <DEDUP_REMOVED lines=10> */
.L_x_53:
[----:B------:R-:W-:Y:S05]  /*11e90*/  BSYNC B1 ;  /* 0x0000000000017941 */ /* 0x000fea0003800000 */
.L_x_52:
        /* <DEDUP_REMOVED lines=10> */
.L_x_55:
[----:B------:R-:W-:Y:S05]  /*11f40*/  BSYNC B1 ;  /* 0x0000000000017941 */ /* 0x000fea0003800000 */
.L_x_54:
        /* <DEDUP_REMOVED lines=10> */
.L_x_57:
[----:B------:R-:W-:Y:S05]  /*11ff0*/  BSYNC B1 ;  /* 0x0000000000017941 */ /* 0x000fea0003800000 */
.L_x_56:
        /* <DEDUP_REMOVED lines=10> */
.L_x_59:
[----:B------:R-:W-:Y:S05]  /*120a0*/  BSYNC B1 ;  /* 0x0000000000017941 */ /* 0x000fea0003800000 */
.L_x_58:
        /* <DEDUP_REMOVED lines=10> */
.L_x_61:
[----:B------:R-:W-:Y:S05]  /*12150*/  BSYNC B1 ;  /* 0x0000000000017941 */ /* 0x000fea0003800000 */
.L_x_60:
        /* <DEDUP_REMOVED lines=10> */
.L_x_63:
[----:B------:R-:W-:Y:S05]  /*12200*/  BSYNC B1 ;  /* 0x0000000000017941 */ /* 0x000fea0003800000 */
.L_x_62:
        /* <DEDUP_REMOVED lines=10> */
.L_x_65:
[----:B------:R-:W-:Y:S05]  /*122b0*/  BSYNC B1 ;  /* 0x0000000000017941 */ /* 0x000fea0003800000 */
.L_x_64:
        /* <DEDUP_REMOVED lines=10> */
.L_x_67:
[----:B------:R-:W-:Y:S05]  /*12360*/  BSYNC B1 ;  /* 0x0000000000017941 */ /* 0x000fea0003800000 */
.L_x_66:
        /* <DEDUP_REMOVED lines=10> */
.L_x_69:
[----:B------:R-:W-:Y:S05]  /*12410*/  BSYNC B1 ;  /* 0x0000000000017941 */ /* 0x000fea0003800000 */
.L_x_68:
        /* <DEDUP_REMOVED lines=10> */
.L_x_71:
[----:B------:R-:W-:Y:S05]  /*124c0*/  BSYNC B1 ;  /* 0x0000000000017941 */ /* 0x000fea0003800000 */
.L_x_70:
        /* <DEDUP_REMOVED lines=10> */
.L_x_73:
[----:B------:R-:W-:Y:S05]  /*12570*/  BSYNC B1 ;  /* 0x0000000000017941 */ /* 0x000fea0003800000 */
.L_x_72:
        /* <DEDUP_REMOVED lines=10> */
.L_x_75:
[----:B------:R-:W-:Y:S05]  /*12620*/  BSYNC B1 ;  /* 0x0000000000017941 */ /* 0x000fea0003800000 */
.L_x_74:
        /* <DEDUP_REMOVED lines=10> */
.L_x_77:
[----:B------:R-:W-:Y:S05]  /*126d0*/  BSYNC B1 ;  /* 0x0000000000017941 */ /* 0x000fea0003800000 */
.L_x_76:
        /* <DEDUP_REMOVED lines=10> */
.L_x_79:
[----:B------:R-:W-:Y:S05]  /*12780*/  BSYNC B1 ;  /* 0x0000000000017941 */ /* 0x000fea0003800000 */
.L_x_78:
        /* <DEDUP_REMOVED lines=10> */
.L_x_81:
[----:B------:R-:W-:Y:S05]  /*12830*/  BSYNC B1 ;  /* 0x0000000000017941 */ /* 0x000fea0003800000 */
.L_x_80:
        /* <DEDUP_REMOVED lines=10> */
.L_x_83:
[----:B------:R-:W-:Y:S05]  /*128e0*/  BSYNC B1 ;  /* 0x0000000000017941 */ /* 0x000fea0003800000 */
.L_x_82:
        /* <DEDUP_REMOVED lines=10> */
.L_x_85:
[----:B------:R-:W-:Y:S05]  /*12990*/  BSYNC B1 ;  /* 0x0000000000017941 */ /* 0x000fea0003800000 */
.L_x_84:
        /* <DEDUP_REMOVED lines=10> */
.L_x_87:
[----:B------:R-:W-:Y:S05]  /*12a40*/  BSYNC B1 ;  /* 0x0000000000017941 */ /* 0x000fea0003800000 */
.L_x_86:
        /* <DEDUP_REMOVED lines=10> */
.L_x_89:
[----:B------:R-:W-:Y:S05]  /*12af0*/  BSYNC B1 ;  /* 0x0000000000017941 */ /* 0x000fea0003800000 */
.L_x_88:
        /* <DEDUP_REMOVED lines=10> */
.L_x_91:
[----:B------:R-:W-:Y:S05]  /*12ba0*/  BSYNC B1 ;  /* 0x0000000000017941 */ /* 0x000fea0003800000 */
.L_x_90:
        /* <DEDUP_REMOVED lines=10> */
.L_x_93:
[----:B------:R-:W-:Y:S05]  /*12c50*/  BSYNC B1 ;  /* 0x0000000000017941 */ /* 0x000fea0003800000 */
.L_x_92:
        /* <DEDUP_REMOVED lines=10> */
.L_x_95:
[----:B------:R-:W-:Y:S05]  /*12d00*/  BSYNC B1 ;  /* 0x0000000000017941 */ /* 0x000fea0003800000 */
.L_x_94:
        /* <DEDUP_REMOVED lines=10> */
.L_x_97:
[----:B------:R-:W-:Y:S05]  /*12db0*/  BSYNC B1 ;  /* 0x0000000000017941 */ /* 0x000fea0003800000 */
.L_x_96:
        /* <DEDUP_REMOVED lines=10> */
.L_x_99:
[----:B------:R-:W-:Y:S05]  /*12e60*/  BSYNC B1 ;  /* 0x0000000000017941 */ /* 0x000fea0003800000 */
.L_x_98:
        /* <DEDUP_REMOVED lines=10> */
.L_x_101:
[----:B------:R-:W-:Y:S05]  /*12f10*/  BSYNC B1 ;  /* 0x0000000000017941 */ /* 0x000fea0003800000 */
.L_x_100:
        /* <DEDUP_REMOVED lines=10> */
.L_x_103:
[----:B------:R-:W-:Y:S05]  /*12fc0*/  BSYNC B1 ;  /* 0x0000000000017941 */ /* 0x000fea0003800000 */
.L_x_102:
        /* <DEDUP_REMOVED lines=10> */
.L_x_105:
[----:B------:R-:W-:Y:S05]  /*13070*/  BSYNC B1 ;  /* 0x0000000000017941 */ /* 0x000fea0003800000 */
.L_x_104:
        /* <DEDUP_REMOVED lines=10> */
.L_x_107:
[----:B------:R-:W-:Y:S05]  /*13120*/  BSYNC B1 ;  /* 0x0000000000017941 */ /* 0x000fea0003800000 */
.L_x_106:
        /* <DEDUP_REMOVED lines=10> */
.L_x_109:
[----:B------:R-:W-:Y:S05]  /*131d0*/  BSYNC B1 ;  /* 0x0000000000017941 */ /* 0x000fea0003800000 */
.L_x_108:
        /* <DEDUP_REMOVED lines=10> */
.L_x_111:
[----:B------:R-:W-:Y:S05]  /*13280*/  BSYNC B1 ;  /* 0x0000000000017941 */ /* 0x000fea0003800000 */
.L_x_110:
        /* <DEDUP_REMOVED lines=10> */
.L_x_113:
[----:B------:R-:W-:Y:S05]  /*13330*/  BSYNC B1 ;  /* 0x0000000000017941 */ /* 0x000fea0003800000 */
.L_x_112:
        /* <DEDUP_REMOVED lines=10> */
.L_x_115:
[----:B------:R-:W-:Y:S05]  /*133e0*/  BSYNC B1 ;  /* 0x0000000000017941 */ /* 0x000fea0003800000 */
.L_x_114:
        /* <DEDUP_REMOVED lines=10> */
.L_x_117:
[----:B------:R-:W-:Y:S05]  /*13490*/  BSYNC B1 ;  /* 0x0000000000017941 */ /* 0x000fea0003800000 */
.L_x_116:
        /* <DEDUP_REMOVED lines=10> */
.L_x_119:
[----:B------:R-:W-:Y:S05]  /*13540*/  BSYNC B1 ;  /* 0x0000000000017941 */ /* 0x000fea0003800000 */
.L_x_118:
        /* <DEDUP_REMOVED lines=10> */
.L_x_121:
[----:B------:R-:W-:Y:S05]  /*135f0*/  BSYNC B1 ;  /* 0x0000000000017941 */ /* 0x000fea0003800000 */
.L_x_120:
        /* <DEDUP_REMOVED lines=10> */
.L_x_123:
[----:B------:R-:W-:Y:S05]  /*136a0*/  BSYNC B1 ;  /* 0x0000000000017941 */ /* 0x000fea0003800000 */
.L_x_122:
        /* <DEDUP_REMOVED lines=10> */
.L_x_125:
[----:B------:R-:W-:Y:S05]  /*13750*/  BSYNC B1 ;  /* 0x0000000000017941 */ /* 0x000fea0003800000 */
.L_x_124:
        /* <DEDUP_REMOVED lines=10> */
.L_x_127:
[----:B------:R-:W-:Y:S05]  /*13800*/  BSYNC B1 ;  /* 0x0000000000017941 */ /* 0x000fea0003800000 */
.L_x_126:
        /* <DEDUP_REMOVED lines=10> */
.L_x_129:
[----:B------:R-:W-:Y:S05]  /*138b0*/  BSYNC B1 ;  /* 0x0000000000017941 */ /* 0x000fea0003800000 */
.L_x_128:
        /* <DEDUP_REMOVED lines=10> */
.L_x_131:
[----:B------:R-:W-:Y:S05]  /*13960*/  BSYNC B1 ;  /* 0x0000000000017941 */ /* 0x000fea0003800000 */
.L_x_130:
        /* <DEDUP_REMOVED lines=10> */
.L_x_133:
[----:B------:R-:W-:Y:S05]  /*13a10*/  BSYNC B1 ;  /* 0x0000000000017941 */ /* 0x000fea0003800000 */
.L_x_132:
        /* <DEDUP_REMOVED lines=10> */
.L_x_135:
[----:B------:R-:W-:Y:S05]  /*13ac0*/  BSYNC B1 ;  /* 0x0000000000017941 */ /* 0x000fea0003800000 */
.L_x_134:
        /* <DEDUP_REMOVED lines=10> */
.L_x_137:
[----:B------:R-:W-:Y:S05]  /*13b70*/  BSYNC B1 ;  /* 0x0000000000017941 */ /* 0x000fea0003800000 */
.L_x_136:
        /* <DEDUP_REMOVED lines=10> */
.L_x_139:
[----:B------:R-:W-:Y:S05]  /*13c20*/  BSYNC B1 ;  /* 0x0000000000017941 */ /* 0x000fea0003800000 */
.L_x_138:
        /* <DEDUP_REMOVED lines=10> */
.L_x_141:
[----:B------:R-:W-:Y:S05]  /*13cd0*/  BSYNC B1 ;  /* 0x0000000000017941 */ /* 0x000fea0003800000 */
.L_x_140:
        /* <DEDUP_REMOVED lines=10> */
.L_x_143:
[----:B------:R-:W-:Y:S05]  /*13d80*/  BSYNC B1 ;  /* 0x0000000000017941 */ /* 0x000fea0003800000 */
.L_x_142:
        /* <DEDUP_REMOVED lines=10> */
.L_x_145:
[----:B------:R-:W-:Y:S05]  /*13e30*/  BSYNC B1 ;  /* 0x0000000000017941 */ /* 0x000fea0003800000 */
.L_x_144:
        /* <DEDUP_REMOVED lines=10> */
.L_x_147:
[----:B------:R-:W-:Y:S05]  /*13ee0*/  BSYNC B1 ;  /* 0x0000000000017941 */ /* 0x000fea0003800000 */
.L_x_146:
        /* <DEDUP_REMOVED lines=10> */
.L_x_149:
[----:B------:R-:W-:Y:S05]  /*13f90*/  BSYNC B1 ;  /* 0x0000000000017941 */ /* 0x000fea0003800000 */
.L_x_148:
        /* <DEDUP_REMOVED lines=10> */
.L_x_151:
[----:B------:R-:W-:Y:S05]  /*14040*/  BSYNC B1 ;  /* 0x0000000000017941 */ /* 0x000fea0003800000 */
.L_x_150:
        /* <DEDUP_REMOVED lines=10> */
.L_x_153:
[----:B------:R-:W-:Y:S05]  /*140f0*/  BSYNC B1 ;  /* 0x0000000000017941 */ /* 0x000fea0003800000 */
.L_x_152:
        /* <DEDUP_REMOVED lines=10> */
.L_x_155:
[----:B------:R-:W-:Y:S05]  /*141a0*/  BSYNC B1 ;  /* 0x0000000000017941 */ /* 0x000fea0003800000 */
.L_x_154:
        /* <DEDUP_REMOVED lines=10> */
.L_x_157:
[----:B------:R-:W-:Y:S05]  /*14250*/  BSYNC B1 ;  /* 0x0000000000017941 */ /* 0x000fea0003800000 */
.L_x_156:
        /* <DEDUP_REMOVED lines=10> */
.L_x_159:
[----:B------:R-:W-:Y:S05]  /*14300*/  BSYNC B1 ;  /* 0x0000000000017941 */ /* 0x000fea0003800000 */
.L_x_158:
        /* <DEDUP_REMOVED lines=10> */
.L_x_161:
[----:B------:R-:W-:Y:S05]  /*143b0*/  BSYNC B1 ;  /* 0x0000000000017941 */ /* 0x000fea0003800000 */
.L_x_160:
        /* <DEDUP_REMOVED lines=10> */
.L_x_163:
[----:B------:R-:W-:Y:S05]  /*14460*/  BSYNC B1 ;  /* 0x0000000000017941 */ /* 0x000fea0003800000 */
.L_x_162:
        /* <DEDUP_REMOVED lines=10> */
.L_x_165:
[----:B------:R-:W-:Y:S05]  /*14510*/  BSYNC B1 ;  /* 0x0000000000017941 */ /* 0x000fea0003800000 */
.L_x_164:
        /* <DEDUP_REMOVED lines=10> */
.L_x_167:
[----:B------:R-:W-:Y:S05]  /*145c0*/  BSYNC B1 ;  /* 0x0000000000017941 */ /* 0x000fea0003800000 */
.L_x_166:
        /* <DEDUP_REMOVED lines=10> */
.L_x_169:
[----:B------:R-:W-:Y:S05]  /*14670*/  BSYNC B1 ;  /* 0x0000000000017941 */ /* 0x000fea0003800000 */
.L_x_168:
        /* <DEDUP_REMOVED lines=10> */
.L_x_171:
[----:B------:R-:W-:Y:S05]  /*14720*/  BSYNC B1 ;  /* 0x0000000000017941 */ /* 0x000fea0003800000 */
.L_x_170:
        /* <DEDUP_REMOVED lines=10> */
.L_x_173:
[----:B------:R-:W-:Y:S05]  /*147d0*/  BSYNC B1 ;  /* 0x0000000000017941 */ /* 0x000fea0003800000 */
.L_x_172:
        /* <DEDUP_REMOVED lines=10> */
.L_x_175:
[----:B------:R-:W-:Y:S05]  /*14880*/  BSYNC B1 ;  /* 0x0000000000017941 */ /* 0x000fea0003800000 */
.L_x_174:
        /* <DEDUP_REMOVED lines=10> */
.L_x_177:
[----:B------:R-:W-:Y:S05]  /*14930*/  BSYNC B1 ;  /* 0x0000000000017941 */ /* 0x000fea0003800000 */
.L_x_176:
        /* <DEDUP_REMOVED lines=10> */
.L_x_179:
[----:B------:R-:W-:Y:S05]  /*149e0*/  BSYNC B1 ;  /* 0x0000000000017941 */ /* 0x000fea0003800000 */
.L_x_178:
        /* <DEDUP_REMOVED lines=10> */
.L_x_181:
[----:B------:R-:W-:Y:S05]  /*14a90*/  BSYNC B1 ;  /* 0x0000000000017941 */ /* 0x000fea0003800000 */
.L_x_180:
        /* <DEDUP_REMOVED lines=10> */
.L_x_183:
[----:B------:R-:W-:Y:S05]  /*14b40*/  BSYNC B1 ;  /* 0x0000000000017941 */ /* 0x000fea0003800000 */
.L_x_182:
        /* <DEDUP_REMOVED lines=10> */
.L_x_185:
[----:B------:R-:W-:Y:S05]  /*14bf0*/  BSYNC B1 ;  /* 0x0000000000017941 */ /* 0x000fea0003800000 */
.L_x_184:
        /* <DEDUP_REMOVED lines=10> */
.L_x_187:
[----:B------:R-:W-:Y:S05]  /*14ca0*/  BSYNC B1 ;  /* 0x0000000000017941 */ /* 0x000fea0003800000 */
.L_x_186:
        /* <DEDUP_REMOVED lines=10> */
.L_x_189:
[----:B------:R-:W-:Y:S05]  /*14d50*/  BSYNC B1 ;  /* 0x0000000000017941 */ /* 0x000fea0003800000 */
.L_x_188:
        /* <DEDUP_REMOVED lines=10> */
.L_x_191:
[----:B------:R-:W-:Y:S05]  /*14e00*/  BSYNC B1 ;  /* 0x0000000000017941 */ /* 0x000fea0003800000 */
.L_x_190:
        /* <DEDUP_REMOVED lines=10> */
.L_x_193:
[----:B------:R-:W-:Y:S05]  /*14eb0*/  BSYNC B1 ;  /* 0x0000000000017941 */ /* 0x000fea0003800000 */
.L_x_192:
        /* <DEDUP_REMOVED lines=10> */
.L_x_195:
[----:B------:R-:W-:Y:S05]  /*14f60*/  BSYNC B1 ;  /* 0x0000000000017941 */ /* 0x000fea0003800000 */
.L_x_194:
        /* <DEDUP_REMOVED lines=10> */
.L_x_197:
[----:B------:R-:W-:Y:S05]  /*15010*/  BSYNC B1 ;  /* 0x0000000000017941 */ /* 0x000fea0003800000 */
.L_x_196:
        /* <DEDUP_REMOVED lines=10> */
.L_x_199:
[----:B------:R-:W-:Y:S05]  /*150c0*/  BSYNC B1 ;  /* 0x0000000000017941 */ /* 0x000fea0003800000 */
.L_x_198:
        /* <DEDUP_REMOVED lines=10> */
.L_x_201:
[----:B------:R-:W-:Y:S05]  /*15170*/  BSYNC B1 ;  /* 0x0000000000017941 */ /* 0x000fea0003800000 */
.L_x_200:
        /* <DEDUP_REMOVED lines=10> */
.L_x_203:
[----:B------:R-:W-:Y:S05]  /*15220*/  BSYNC B1 ;  /* 0x0000000000017941 */ /* 0x000fea0003800000 */
.L_x_202:
        /* <DEDUP_REMOVED lines=10> */
.L_x_205:
[----:B------:R-:W-:Y:S05]  /*152d0*/  BSYNC B1 ;  /* 0x0000000000017941 */ /* 0x000fea0003800000 */
.L_x_204:
        /* <DEDUP_REMOVED lines=10> */
.L_x_207:
[----:B------:R-:W-:Y:S05]  /*15380*/  BSYNC B1 ;  /* 0x0000000000017941 */ /* 0x000fea0003800000 */
.L_x_206:
        /* <DEDUP_REMOVED lines=10> */
.L_x_209:
[----:B------:R-:W-:Y:S05]  /*15430*/  BSYNC B1 ;  /* 0x0000000000017941 */ /* 0x000fea0003800000 */
.L_x_208:
        /* <DEDUP_REMOVED lines=10> */
.L_x_211:
[----:B------:R-:W-:Y:S05]  /*154e0*/  BSYNC B1 ;  /* 0x0000000000017941 */ /* 0x000fea0003800000 */
.L_x_210:
        /* <DEDUP_REMOVED lines=10> */
.L_x_213:
[----:B------:R-:W-:Y:S05]  /*15590*/  BSYNC B1 ;  /* 0x0000000000017941 */ /* 0x000fea0003800000 */
.L_x_212:
        /* <DEDUP_REMOVED lines=10> */
.L_x_215:
[----:B------:R-:W-:Y:S05]  /*15640*/  BSYNC B1 ;  /* 0x0000000000017941 */ /* 0x000fea0003800000 */
.L_x_214:
        /* <DEDUP_REMOVED lines=10> */
.L_x_217:
[----:B------:R-:W-:Y:S05]  /*156f0*/  BSYNC B1 ;  /* 0x0000000000017941 */ /* 0x000fea0003800000 */
.L_x_216:
        /* <DEDUP_REMOVED lines=10> */
.L_x_219:
[----:B------:R-:W-:Y:S05]  /*157a0*/  BSYNC B1 ;  /* 0x0000000000017941 */ /* 0x000fea0003800000 */
.L_x_218:
        /* <DEDUP_REMOVED lines=10> */
.L_x_221:
[----:B------:R-:W-:Y:S05]  /*15850*/  BSYNC B1 ;  /* 0x0000000000017941 */ /* 0x000fea0003800000 */
.L_x_220:
        /* <DEDUP_REMOVED lines=10> */
.L_x_223:
[----:B------:R-:W-:Y:S05]  /*15900*/  BSYNC B1 ;  /* 0x0000000000017941 */ /* 0x000fea0003800000 */
.L_x_222:
        /* <DEDUP_REMOVED lines=10> */
.L_x_225:
[----:B------:R-:W-:Y:S05]  /*159b0*/  BSYNC B1 ;  /* 0x0000000000017941 */ /* 0x000fea0003800000 */
.L_x_224:
        /* <DEDUP_REMOVED lines=10> */
.L_x_227:
[----:B------:R-:W-:Y:S05]  /*15a60*/  BSYNC B1 ;  /* 0x0000000000017941 */ /* 0x000fea0003800000 */
.L_x_226:
        /* <DEDUP_REMOVED lines=10> */
.L_x_229:
[----:B------:R-:W-:Y:S05]  /*15b10*/  BSYNC B1 ;  /* 0x0000000000017941 */ /* 0x000fea0003800000 */
.L_x_228:
        /* <DEDUP_REMOVED lines=10> */
.L_x_231:
[----:B------:R-:W-:Y:S05]  /*15bc0*/  BSYNC B1 ;  /* 0x0000000000017941 */ /* 0x000fea0003800000 */
.L_x_230:
        /* <DEDUP_REMOVED lines=10> */
.L_x_233:
[----:B------:R-:W-:Y:S05]  /*15c70*/  BSYNC B1 ;  /* 0x0000000000017941 */ /* 0x000fea0003800000 */
.L_x_232:
        /* <DEDUP_REMOVED lines=10> */
.L_x_235:
[----:B------:R-:W-:Y:S05]  /*15d20*/  BSYNC B1 ;  /* 0x0000000000017941 */ /* 0x000fea0003800000 */
.L_x_234:
        /* <DEDUP_REMOVED lines=10> */
.L_x_237:
[----:B------:R-:W-:Y:S05]  /*15dd0*/  BSYNC B1 ;  /* 0x0000000000017941 */ /* 0x000fea0003800000 */
.L_x_236:
        /* <DEDUP_REMOVED lines=10> */
.L_x_239:
[----:B------:R-:W-:Y:S05]  /*15e80*/  BSYNC B1 ;  /* 0x0000000000017941 */ /* 0x000fea0003800000 */
.L_x_238:
        /* <DEDUP_REMOVED lines=10> */
.L_x_241:
[----:B------:R-:W-:Y:S05]  /*15f30*/  BSYNC B1 ;  /* 0x0000000000017941 */ /* 0x000fea0003800000 */
.L_x_240:
        /* <DEDUP_REMOVED lines=10> */
.L_x_243:
[----:B------:R-:W-:Y:S05]  /*15fe0*/  BSYNC B1 ;  /* 0x0000000000017941 */ /* 0x000fea0003800000 */
.L_x_242:
        /* <DEDUP_REMOVED lines=10> */
.L_x_245:
[----:B------:R-:W-:Y:S05]  /*16090*/  BSYNC B1 ;  /* 0x0000000000017941 */ /* 0x000fea0003800000 */
.L_x_244:
        /* <DEDUP_REMOVED lines=10> */
.L_x_247:
[----:B------:R-:W-:Y:S05]  /*16140*/  BSYNC B1 ;  /* 0x0000000000017941 */ /* 0x000fea0003800000 */
.L_x_246:
        /* <DEDUP_REMOVED lines=10> */
.L_x_249:
[----:B------:R-:W-:Y:S05]  /*161f0*/  BSYNC B1 ;  /* 0x0000000000017941 */ /* 0x000fea0003800000 */
.L_x_248:
        /* <DEDUP_REMOVED lines=10> */
.L_x_251:
[----:B------:R-:W-:Y:S05]  /*162a0*/  BSYNC B1 ;  /* 0x0000000000017941 */ /* 0x000fea0003800000 */
.L_x_250:
        /* <DEDUP_REMOVED lines=10> */
.L_x_253:
[----:B------:R-:W-:Y:S05]  /*16350*/  BSYNC B1 ;  /* 0x0000000000017941 */ /* 0x000fea0003800000 */
.L_x_252:
        /* <DEDUP_REMOVED lines=10> */
.L_x_255:
[----:B------:R-:W-:Y:S05]  /*16400*/  BSYNC B1 ;  /* 0x0000000000017941 */ /* 0x000fea0003800000 */
.L_x_254:
        /* <DEDUP_REMOVED lines=10> */
.L_x_257:
[----:B------:R-:W-:Y:S05]  /*164b0*/  BSYNC B1 ;  /* 0x0000000000017941 */ /* 0x000fea0003800000 */
.L_x_256:
        /* <DEDUP_REMOVED lines=10> */
.L_x_259:
[----:B------:R-:W-:Y:S05]  /*16560*/  BSYNC B1 ;  /* 0x0000000000017941 */ /* 0x000fea0003800000 */
.L_x_258:
        /* <DEDUP_REMOVED lines=10> */
.L_x_261:
[----:B------:R-:W-:Y:S05]  /*16610*/  BSYNC B1 ;  /* 0x0000000000017941 */ /* 0x000fea0003800000 */
.L_x_260:
        /* <DEDUP_REMOVED lines=10> */
.L_x_263:
[----:B------:R-:W-:Y:S05]  /*166c0*/  BSYNC B1 ;  /* 0x0000000000017941 */ /* 0x000fea0003800000 */
.L_x_262:
        /* <DEDUP_REMOVED lines=10> */
.L_x_265:
[----:B------:R-:W-:Y:S05]  /*16770*/  BSYNC B1 ;  /* 0x0000000000017941 */ /* 0x000fea0003800000 */
.L_x_264:
        /* <DEDUP_REMOVED lines=10> */
.L_x_267:
[----:B------:R-:W-:Y:S05]  /*16820*/  BSYNC B1 ;  /* 0x0000000000017941 */ /* 0x000fea0003800000 */
.L_x_266:
        /* <DEDUP_REMOVED lines=10> */
.L_x_269:
[----:B------:R-:W-:Y:S05]  /*168d0*/  BSYNC B1 ;  /* 0x0000000000017941 */ /* 0x000fea0003800000 */
.L_x_268:
        /* <DEDUP_REMOVED lines=10> */
.L_x_271:
[----:B------:R-:W-:Y:S05]  /*16980*/  BSYNC B1 ;  /* 0x0000000000017941 */ /* 0x000fea0003800000 */
.L_x_270:
        /* <DEDUP_REMOVED lines=10> */
.L_x_273:
[----:B------:R-:W-:Y:S05]  /*16a30*/  BSYNC B1 ;  /* 0x0000000000017941 */ /* 0x000fea0003800000 */
.L_x_272:
        /* <DEDUP_REMOVED lines=10> */
.L_x_275:
[----:B------:R-:W-:Y:S05]  /*16ae0*/  BSYNC B1 ;  /* 0x0000000000017941 */ /* 0x000fea0003800000 */
.L_x_274:
        /* <DEDUP_REMOVED lines=10> */
.L_x_277:
[----:B------:R-:W-:Y:S05]  /*16b90*/  BSYNC B1 ;  /* 0x0000000000017941 */ /* 0x000fea0003800000 */
.L_x_276:
        /* <DEDUP_REMOVED lines=10> */
.L_x_279:
[----:B------:R-:W-:Y:S05]  /*16c40*/  BSYNC B1 ;  /* 0x0000000000017941 */ /* 0x000fea0003800000 */
.L_x_278:
        /* <DEDUP_REMOVED lines=10> */
.L_x_281:
[----:B------:R-:W-:Y:S05]  /*16cf0*/  BSYNC B1 ;  /* 0x0000000000017941 */ /* 0x000fea0003800000 */
.L_x_280:
[----:B0-234-:R-:W2:Y:S01]  /*16d00*/  LDL.LU R10, [R1+0x1f4] ;  /* 0x0001f400010a7983 */ /* 0x01dea20000300800 */
[----:B-----5:R-:W-:Y:S01]  /*16d10*/  IMAD.U32 R11, R23, 0x10000, RZ ;  /* 0x00010000170b7824 */ /* 0x020fe200078e00ff */
        /* <DEDUP_REMOVED lines=8> */
.L_x_283:
[----:B------:R-:W-:Y:S05]  /*16da0*/  BSYNC B1 ;  /* 0x0000000000017941 */ /* 0x000fea0003800000 */
.L_x_282:
[----:B------:R-:W3:Y:S01]  /*16db0*/  LDL.LU R10, [R1+0x1f8] ;  /* 0x0001f800010a7983 */ /* 0x000ee20000300800 */
[----:B0----5:R-:W-:Y:S01]  /*16dc0*/  SHF.L.U32 R11, R23, 0x10, RZ ;  /* 0x00000010170b7819 */ /* 0x021fe200000006ff */
[----:B------:R-:W-:Y:S01]  /*16dd0*/  BSSY B1, `(.L_x_284) ;  /* 0x000000b000017945 */ /* 0x000fe20003800000 */
[----:B------:R-:W-:Y:S02]  /*16de0*/  ISETP.GT.AND P1, PT, R0, 0xf9, P0 ;  /* 0x000000f90000780c */ /* 0x000fe40000724270 */
[----:B------:R-:W-:Y:S01]  /*16df0*/  IADD3 R169, P0, R3, 0x80, RZ ;  /* 0x0000008003a97810 */ /* 0x000fe20007f1e0ff */
[----:B------:R-:W-:-:S04]  /*16e00*/  FMUL R11, R11, R16 ;  /* 0x000000100b0b7220 */ /* 0x000fc80000400000 */
[----:B---3--:R-:W-:-:S05]  /*16e10*/  FFMA R11, R10, R2, R11 ;  /* 0x000000020a0b7223 */ /* 0x008fca000000000b */
[----:B------:R-:W-:-:S04]  /*16e20*/  F2FP.BF16.F32.PACK_AB R11, RZ, R11 ;  /* 0x0000000bff0b723e */ /* 0x000fc800000010ff */
[----:B------:R-:W-:Y:S01]  /*16e30*/  PRMT R3, R11, 0x7610, R3 ;  /* 0x000076100b037816 */ /* 0x000fe20000000003 */
[----:B------:R-:W-:-:S04]  /*16e40*/  IMAD.X R11, RZ, RZ, UR7, P0 ;  /* 0x00000007ff0b7e24 */ /* 0x000fc800080e06ff */
[----:B------:R0:W-:Y:S01]  /*16e50*/  @P2 STG.E.U16 desc[UR44][R6.64+0x1f0], R3 ;  /* 0x0001f00306002986 */ /* 0x0001e2000c10152c */
[----:B------:R-:W-:Y:S05]  /*16e60*/  @!P1 BRA `(.L_x_285) ;  /* 0x0000000000049947 */ /* 0x000fea0003800000 */
[----:B------:R3:W5:Y:S02]  /*16e70*/  LDG.E.LTC128B.U16 R23, desc[UR44][R8.64+0x1f2] ;  /* 0x0001f22c08177981 */ /* 0x000764000c1e1520 */
.L_x_285:
[----:B------:R-:W-:Y:S05]  /*16e80*/  BSYNC B1 ;  /* 0x0000000000017941 */ /* 0x000fea0003800000 */
.L_x_284:
[----:B------:R-:W4:Y:S01]  /*16e90*/  LDL.LU R10, [R1+0x1fc] ;  /* 0x0001fc00010a7983 */ /* 0x000f220000300800 */
[----:B0----5:R-:W-:Y:S01]  /*16ea0*/  IMAD.U32 R3, R23, 0x10000, RZ ;  /* 0x0001000017037824 */ /* 0x021fe200078e00ff */
[----:B------:R-:W-:Y:S01]  /*16eb0*/  ISETP.GT.AND P0, PT, R153, 0x80, PT ;  /* 0x000000809900780c */ /* 0x000fe20003f04270 */
[----:B--23--:R-:W-:Y:S02]  /*16ec0*/  IMAD R8, R11, R14, RZ ;  /* 0x0000000e0b087224 */ /* 0x00cfe400078e02ff */
[----:B------:R-:W-:Y:S01]  /*16ed0*/  FMUL R3, R3, R16 ;  /* 0x0000001003037220 */ /* 0x000fe20000400000 */
[----:B------:R-:W-:Y:S01]  /*16ee0*/  ISETP.GT.AND P4, PT, R0, RZ, P0 ;  /* 0x000000ff0000720c */ /* 0x000fe20000784270 */
[C---:B------:R-:W-:Y:S02]  /*16ef0*/  IMAD R167, R169.reuse, R15, R8 ;  /* 0x0000000fa9a77224 */ /* 0x040fe400078e0208 */
[----:B------:R-:W-:-:S05]  /*16f00*/  IMAD.WIDE.U32 R8, R169, R14, R20 ;  /* 0x0000000ea9087225 */ /* 0x000fca00078e0014 */
[----:B------:R-:W-:Y:S01]  /*16f10*/  IADD3 R9, R9, R167, RZ ;  /* 0x000000a709097210 */ /* 0x000fe20007ffe0ff */
[----:B----4-:R-:W-:Y:S01]  /*16f20*/  FFMA R3, R10, R2, R3 ;  /* 0x000000020a037223 */ /* 0x010fe20000000003 */
[----:B------:R-:W-:-:S04]  /*16f30*/  LEA R10, P2, R8, R12, 0x1 ;  /* 0x0000000c080a7211 */ /* 0x000fc800078408ff */
[----:B------:R-:W-:Y:S02]  /*16f40*/  F2FP.BF16.F32.PACK_AB R3, RZ, R3 ;  /* 0x00000003ff03723e */ /* 0x000fe400000010ff */
[--C-:B------:R-:W-:Y:S02]  /*16f50*/  LEA.HI.X R11, R8, R13, R9.reuse, 0x1, P2 ;  /* 0x0000000d080b7211 */ /* 0x100fe400010f0c09 */
[----:B------:R-:W-:-:S05]  /*16f60*/  PRMT R9, R3, 0x7610, R9 ;  /* 0x0000761003097816 */ /* 0x000fca0000000009 */
[----:B------:R0:W-:Y:S04]  /*16f70*/  @P1 STG.E.U16 desc[UR44][R6.64+0x1f2], R9 ;  /* 0x0001f20906001986 */ /* 0x0001e8000c10152c */
[----:B------:R-:W2:Y:S01]  /*16f80*/  @P4 LDG.E.LTC128B.U16 R23, desc[UR44][R10.64] ;  /* 0x0000002c0a174981 */ /* 0x000ea2000c1e1520 */
[----:B-1----:R-:W-:Y:S01]  /*16f90*/  MOV R161, UR8 ;  /* 0x0000000800a17c02 */ /* 0x002fe20008000f00 */
[----:B------:R-:W-:Y:S01]  /*16fa0*/  IMAD.U32 R165, RZ, RZ, UR8 ;  /* 0x00000008ffa57e24 */ /* 0x000fe2000f8e00ff */
[----:B------:R-:W-:Y:S01]  /*16fb0*/  ISETP.GT.AND P2, PT, R0, 0x1, P0 ;  /* 0x000000010000780c */ /* 0x000fe20000744270 */
[----:B------:R-:W-:Y:S01]  /*16fc0*/  IMAD.U32 R164, RZ, RZ, UR9 ;  /* 0x00000009ffa47e24 */ /* 0x000fe2000f8e00ff */
[----:B------:R-:W-:Y:S01]  /*16fd0*/  SHF.L.U32 R161, R161, 0x8, RZ ;  /* 0x00000008a1a17819 */ /* 0x000fe200000006ff */
[----:B------:R-:W-:Y:S01]  /*16fe0*/  BSSY B1, `(.L_x_286) ;  /* 0x0000011000017945 */ /* 0x000fe20003800000 */
[----:B0-----:R-:W-:-:S02]  /*16ff0*/  IMAD.WIDE.U32 R8, R169, R14, R18 ;  /* 0x0000000ea9087225 */ /* 0x001fc400078e0012 */
[----:B------:R-:W-:Y:S02]  /*17000*/  SHF.L.U64.HI R165, R165, 0x8, R164 ;  /* 0x00000008a5a57819 */ /* 0x000fe400000102a4 */
[----:B------:R-:W-:Y:S02]  /*17010*/  IMAD.IADD R9, R167, 0x1, R9 ;  /* 0x00000001a7097824 */ /* 0x000fe400078e0209 */
[----:B------:R-:W-:Y:S01]  /*17020*/  IMAD.WIDE.U32 R162, R22, UR42, R8 ;  /* 0x0000002a16a27c25 */ /* 0x000fe2000f8e0008 */
[----:B------:R-:W-:-:S03]  /*17030*/  IADD3 R8, P1, R161, R4, RZ ;  /* 0x00000004a1087210 */ /* 0x000fc60007f3e0ff */
[----:B------:R-:W-:Y:S01]  /*17040*/  IMAD.IADD R7, R159, 0x1, R163 ;  /* 0x000000019f077824 */ /* 0x000fe200078e02a3 */
[----:B------:R-:W-:Y:S01]  /*17050*/  LEA R6, P3, R162, R12, 0x1 ;  /* 0x0000000ca2067211 */ /* 0x000fe200078608ff */
[----:B------:R-:W-:-:S03]  /*17060*/  IMAD.X R9, R165, 0x1, R5, P1 ;  /* 0x00000001a5097824 */ /* 0x000fc600008e0605 */
[----:B------:R-:W-:Y:S01]  /*17070*/  LEA.HI.X R7, R162, R13, R7, 0x1, P3 ;  /* 0x0000000da2077211 */ /* 0x000fe200018f0c07 */
[----:B--2---:R-:W-:-:S04]  /*17080*/  IMAD.U32 R3, R23, 0x10000, RZ ;  /* 0x0001000017037824 */ /* 0x004fc800078e00ff */
[----:B------:R-:W-:-:S04]  /*17090*/  FMUL R3, R3, R16 ;  /* 0x0000001003037220 */ /* 0x000fc80000400000 */
[----:B------:R-:W-:-:S05]  /*170a0*/  FFMA R3, R24, R2, R3 ;  /* 0x0000000218037223 */ /* 0x000fca0000000003 */
[----:B------:R-:W-:-:S05]  /*170b0*/  F2FP.BF16.F32.PACK_AB R3, RZ, R3 ;  /* 0x00000003ff03723e */ /* 0x000fca00000010ff */
[----:B------:R0:W-:Y:S01]  /*170c0*/  @P4 STG.E.U16 desc[UR44][R8.64], R3 ;  /* 0x0000000308004986 */ /* 0x0001e2000c10152c */
[----:B------:R-:W-:Y:S05]  /*170d0*/  @!P2 BRA `(.L_x_287) ;  /* 0x000000000004a947 */ /* 0x000fea0003800000 */
[----:B------:R1:W5:Y:S02]  /*170e0*/  LDG.E.LTC128B.U16 R23, desc[UR44][R6.64+0x2] ;  /* 0x0000022c06177981 */ /* 0x000364000c1e1520 */
.L_x_287:
[----:B------:R-:W-:Y:S05]  /*170f0*/  BSYNC B1 ;  /* 0x0000000000017941 */ /* 0x000fea0003800000 */
.L_x_286:
[----:B0----5:R-:W-:Y:S01]  /*17100*/  SHF.L.U32 R3, R23, 0x10, RZ ;  /* 0x0000001017037819 */ /* 0x021fe200000006ff */
[----:B------:R-:W-:Y:S01]  /*17110*/  IMAD.WIDE.U32 R14, R169, R14, R156 ;  /* 0x0000000ea90e7225 */ /* 0x000fe200078e009c */
[----:B------:R-:W-:Y:S01]  /*17120*/  ISETP.GT.AND P1, PT, R153, 0x88, PT ;  /* 0x000000889900780c */ /* 0x000fe20003f24270 */
[----:B------:R-:W-:Y:S02]  /*17130*/  BSSY B1, `(.L_x_288) ;  /* 0x0000010000017945 */ /* 0x000fe40003800000 */
[----:B------:R-:W-:Y:S01]  /*17140*/  FMUL R10, R3, R16 ;  /* 0x00000010030a7220 */ /* 0x000fe20000400000 */
[----:B------:R-:W-:Y:S01]  /*17150*/  IADD3 R154, P4, R154, R14, RZ ;  /* 0x0000000e9a9a7210 */ /* 0x000fe20007f9e0ff */
[----:B------:R-:W-:Y:S01]  /*17160*/  IMAD.IADD R167, R167, 0x1, R15 ;  /* 0x00000001a7a77824 */ /* 0x000fe200078e020f */
[----:B------:R-:W-:Y:S01]  /*17170*/  ISETP.GT.AND P3, PT, R0, RZ, P1 ;  /* 0x000000ff0000720c */ /* 0x000fe20000f64270 */
[----:B------:R-:W-:Y:S01]  /*17180*/  FFMA R10, R25, R2, R10 ;  /* 0x00000002190a7223 */ /* 0x000fe2000000000a */
[----:B------:R-:W-:Y:S01]  /*17190*/  IADD3 R14, P5, R18, R14, RZ ;  /* 0x0000000e120e7210 */ /* 0x000fe20007fbe0ff */
[----:B------:R-:W-:-:S03]  /*171a0*/  IMAD.X R20, R167, 0x1, R21, P4 ;  /* 0x00000001a7147824 */ /* 0x000fc600020e0615 */
[----:B------:R-:W-:Y:S02]  /*171b0*/  F2FP.BF16.F32.PACK_AB R3, RZ, R10 ;  /* 0x0000000aff03723e */ /* 0x000fe400000010ff */
[C---:B------:R-:W-:Y:S02]  /*171c0*/  LEA R10, P4, R154.reuse, R12, 0x1 ;  /* 0x0000000c9a0a7211 */ /* 0x040fe400078808ff */
[----:B------:R-:W-:Y:S02]  /*171d0*/  PRMT R21, R3, 0x7610, R21 ;  /* 0x0000761003157816 */ /* 0x000fe40000000015 */
[----:B------:R-:W-:Y:S02]  /*171e0*/  LEA.HI.X R11, R154, R13, R20, 0x1, P4 ;  /* 0x0000000d9a0b7211 */ /* 0x000fe400020f0c14 */
[----:B------:R-:W-:Y:S01]  /*171f0*/  PRMT R3, R23, 0x7610, R3 ;  /* 0x0000761017037816 */ /* 0x000fe20000000003 */
[----:B------:R0:W-:Y:S01]  /*17200*/  @P2 STG.E.U16 desc[UR44][R8.64+0x2], R21 ;  /* 0x0000021508002986 */ /* 0x0001e2000c10152c */
[----:B------:R-:W-:Y:S05]  /*17210*/  @!P3 BRA `(.L_x_289) ;  /* 0x000000000004b947 */ /* 0x000fea0003800000 */
[----:B------:R2:W5:Y:S02]  /*17220*/  LDG.E.LTC128B.U16 R3, desc[UR44][R10.64] ;  /* 0x0000002c0a037981 */ /* 0x000564000c1e1520 */
.L_x_289:
[----:B------:R-:W-:Y:S05]  /*17230*/  BSYNC B1 ;  /* 0x0000000000017941 */ /* 0x000fea0003800000 */
.L_x_288:
[----:B--2--5:R-:W-:Y:S01]  /*17240*/  SHF.L.U32 R11, R3, 0x10, RZ ;  /* 0x00000010030b7819 */ /* 0x024fe200000006ff */
[----:B------:R-:W-:Y:S01]  /*17250*/  IMAD.X R15, R19, 0x1, R167, P5 ;  /* 0x00000001130f7824 */ /* 0x000fe200028e06a7 */
[----:B------:R-:W-:Y:S01]  /*17260*/  IADD3 R10, P2, R8, R160, RZ ;  /* 0x000000a0080a7210 */ /* 0x000fe20007f5e0ff */
[----:B------:R-:W-:Y:S01]  /*17270*/  BSSY B1, `(.L_x_290) ;  /* 0x000000d000017945 */ /* 0x000fe20003800000 */
[----:B------:R-:W-:Y:S01]  /*17280*/  ISETP.GT.AND P5, PT, R0, 0x1, P1 ;  /* 0x000000010000780c */ /* 0x000fe20000fa4270 */
[----:B------:R-:W-:Y:S01]  /*17290*/  FMUL R11, R11, R16 ;  /* 0x000000100b0b7220 */ /* 0x000fe20000400000 */
[----:B------:R-:W-:-:S04]  /*172a0*/  IMAD.WIDE.U32 R22, R22, UR42, R14 ;  /* 0x0000002a16167c25 */ /* 0x000fc8000f8e000e */
[----:B------:R-:W-:Y:S01]  /*172b0*/  FFMA R11, R26, R2, R11 ;  /* 0x000000021a0b7223 */ /* 0x000fe2000000000b */
[----:B------:R-:W-:Y:S01]  /*172c0*/  IMAD.IADD R159, R159, 0x1, R23 ;  /* 0x000000019f9f7824 */ /* 0x000fe200078e0217 */
[----:B------:R-:W-:-:S03]  /*172d0*/  LEA R12, P4, R22, R12, 0x1 ;  /* 0x0000000c160c7211 */ /* 0x000fc600078808ff */
[----:B------:R-:W-:Y:S02]  /*172e0*/  F2FP.BF16.F32.PACK_AB R14, RZ, R11 ;  /* 0x0000000bff0e723e */ /* 0x000fe400000010ff */
[----:B------:R-:W-:Y:S02]  /*172f0*/  IADD3.X R11, R9, R158, RZ, P2, !PT ;  /* 0x0000009e090b7210 */ /* 0x000fe400017fe4ff */
[----:B------:R-:W-:-:S03]  /*17300*/  LEA.HI.X R13, R22, R13, R159, 0x1, P4 ;  /* 0x0000000d160d7211 */ /* 0x000fc600020f0c9f */
[----:B------:R2:W-:Y:S01]  /*17310*/  @P3 STG.E.U16 desc[UR44][R10.64], R14 ;  /* 0x0000000e0a003986 */ /* 0x0005e2000c10152c */
[----:B------:R-:W-:Y:S05]  /*17320*/  @!P5 BRA `(.L_x_291) ;  /* 0x000000000004d947 */ /* 0x000fea0003800000 */
[----:B------:R3:W5:Y:S02]  /*17330*/  LDG.E.LTC128B.U16 R3, desc[UR44][R12.64+0x2] ;  /* 0x0000022c0c037981 */ /* 0x000764000c1e1520 */
.L_x_291:
[----:B------:R-:W-:Y:S05]  /*17340*/  BSYNC B1 ;  /* 0x0000000000017941 */ /* 0x000fea0003800000 */
.L_x_290:
[----:B-----5:R-:W-:Y:S01]  /*17350*/  IMAD.U32 R15, R3, 0x10000, RZ ;  /* 0x00010000030f7824 */ /* 0x020fe200078e00ff */
[----:B------:R-:W-:Y:S01]  /*17360*/  ISETP.GT.AND P2, PT, R0, 0x8, P0 ;  /* 0x000000080000780c */ /* 0x000fe20000744270 */
[----:B------:R-:W-:Y:S02]  /*17370*/  BSSY B1, `(.L_x_292) ;  /* 0x0000007000017945 */ /* 0x000fe40003800000 */
[----:B--2---:R-:W-:-:S04]  /*17380*/  FMUL R14, R15, R16 ;  /* 0x000000100f0e7220 */ /* 0x004fc80000400000 */
[----:B------:R-:W-:-:S05]  /*17390*/  FFMA R14, R27, R2, R14 ;  /* 0x000000021b0e7223 */ /* 0x000fca000000000e */
[----:B------:R-:W-:-:S05]  /*173a0*/  F2FP.BF16.F32.PACK_AB R14, RZ, R14 ;  /* 0x0000000eff0e723e */ /* 0x000fca00000010ff */
[----:B------:R2:W-:Y:S01]  /*173b0*/  @P5 STG.E.U16 desc[UR44][R10.64+0x2], R14 ;  /* 0x0000020e0a005986 */ /* 0x0005e2000c10152c */
[----:B------:R-:W-:Y:S05]  /*173c0*/  @!P2 BRA `(.L_x_293) ;  /* 0x000000000004a947 */ /* 0x000fea0003800000 */
[----:B------:R4:W5:Y:S02]  /*173d0*/  LDG.E.LTC128B.U16 R3, desc[UR44][R6.64+0x10] ;  /* 0x0000102c06037981 */ /* 0x000964000c1e1520 */
.L_x_293:
[----:B------:R-:W-:Y:S05]  /*173e0*/  BSYNC B1 ;  /* 0x0000000000017941 */ /* 0x000fea0003800000 */
.L_x_292:
[----:B--2--5:R-:W-:Y:S01]  /*173f0*/  IMAD.U32 R11, R3, 0x10000, RZ ;  /* 0x00010000030b7824 */ /* 0x024fe200078e00ff */
[----:B------:R-:W-:Y:S01]  /*17400*/  ISETP.GT.AND P3, PT, R0, 0x9, P0 ;  /* 0x000000090000780c */ /* 0x000fe20000764270 */
[----:B------:R-:W-:Y:S02]  /*17410*/  BSSY B1, `(.L_x_294) ;  /* 0x0000007000017945 */ /* 0x000fe40003800000 */
[----:B------:R-:W-:-:S04]  /*17420*/  FMUL R11, R11, R16 ;  /* 0x000000100b0b7220 */ /* 0x000fc80000400000 */
[----:B------:R-:W-:-:S05]  /*17430*/  FFMA R11, R28, R2, R11 ;  /* 0x000000021c0b7223 */ /* 0x000fca000000000b */
[----:B------:R-:W-:-:S05]  /*17440*/  F2FP.BF16.F32.PACK_AB R11, RZ, R11 ;  /* 0x0000000bff0b723e */ /* 0x000fca00000010ff */
[----:B------:R2:W-:Y:S01]  /*17450*/  @P2 STG.E.U16 desc[UR44][R8.64+0x10], R11 ;  /* 0x0000100b08002986 */ /* 0x0005e2000c10152c */
[----:B------:R-:W-:Y:S05]  /*17460*/  @!P3 BRA `(.L_x_295) ;  /* 0x000000000004b947 */ /* 0x000fea0003800000 */
[----:B------:R0:W5:Y:S02]  /*17470*/  LDG.E.LTC128B.U16 R3, desc[UR44][R6.64+0x12] ;  /* 0x0000122c06037981 */ /* 0x000164000c1e1520 */
.L_x_295:
[----:B------:R-:W-:Y:S05]  /*17480*/  BSYNC B1 ;  /* 0x0000000000017941 */ /* 0x000fea0003800000 */
.L_x_294:
[----:B--2--5:R-:W-:Y:S01]  /*17490*/  SHF.L.U32 R11, R3, 0x10, RZ ;  /* 0x00000010030b7819 */ /* 0x024fe200000006ff */
[----:B------:R-:W-:Y:S01]  /*174a0*/  BSSY B1, `(.L_x_296) ;  /* 0x0000008000017945 */ /* 0x000fe20003800000 */
[----:B------:R-:W-:-:S03]  /*174b0*/  ISETP.GT.AND P4, PT, R0, 0x8, P1 ;  /* 0x000000080000780c */ /* 0x000fc60000f84270 */
[----:B------:R-:W-:-:S04]  /*174c0*/  FMUL R10, R11, R16 ;  /* 0x000000100b0a7220 */ /* 0x000fc80000400000 */
[----:B------:R-:W-:-:S05]  /*174d0*/  FFMA R10, R29, R2, R10 ;  /* 0x000000021d0a7223 */ /* 0x000fca000000000a */
[----:B------:R-:W-:-:S05]  /*174e0*/  F2FP.BF16.F32.PACK_AB R10, RZ, R10 ;  /* 0x0000000aff0a723e */ /* 0x000fca00000010ff */
[----:B------:R2:W-:Y:S01]  /*174f0*/  @P3 STG.E.U16 desc[UR44][R8.64+0x12], R10 ;  /* 0x0000120a08003986 */ /* 0x0005e2000c10152c */
[----:B------:R-:W-:Y:S05]  /*17500*/  @!P4 BRA `(.L_x_297) ;  /* 0x000000000004c947 */ /* 0x000fea0003800000 */
[----:B------:R0:W5:Y:S02]  /*17510*/  LDG.E.LTC128B.U16 R3, desc[UR44][R12.64+0x10] ;  /* 0x0000102c0c037981 */ /* 0x000164000c1e1520 */
.L_x_297:
[----:B------:R-:W-:Y:S05]  /*17520*/  BSYNC B1 ;  /* 0x0000000000017941 */ /* 0x000fea0003800000 */
.L_x_296:
[----:B-----5:R-:W-:Y:S01]  /*17530*/  IMAD.U32 R11, R3, 0x10000, RZ ;  /* 0x00010000030b7824 */ /* 0x020fe200078e00ff */
[----:B--2---:R-:W-:Y:S01]  /*17540*/  IADD3 R10, P3, R160, R8, RZ ;  /* 0x00000008a00a7210 */ /* 0x004fe20007f7e0ff */
[----:B------:R-:W-:Y:S01]  /*17550*/  BSSY B1, `(.L_x_298) ;  /* 0x0000009000017945 */ /* 0x000fe20003800000 */
[----:B------:R-:W-:Y:S01]  /*17560*/  ISETP.GT.AND P2, PT, R0, 0x9, P1 ;  /* 0x000000090000780c */ /* 0x000fe20000f44270 */
[----:B------:R-:W-:-:S04]  /*17570*/  FMUL R11, R11, R16 ;  /* 0x000000100b0b7220 */ /* 0x000fc80000400000 */
[----:B------:R-:W-:-:S05]  /*17580*/  FFMA R11, R30, R2, R11 ;  /* 0x000000021e0b7223 */ /* 0x000fca000000000b */
[----:B------:R-:W-:Y:S01]  /*17590*/  F2FP.BF16.F32.PACK_AB R14, RZ, R11 ;  /* 0x0000000bff0e723e */ /* 0x000fe200000010ff */
[----:B------:R-:W-:-:S05]  /*175a0*/  IMAD.X R11, R158, 0x1, R9, P3 ;  /* 0x000000019e0b7824 */ /* 0x000fca00018e0609 */
[----:B------:R2:W-:Y:S01]  /*175b0*/  @P4 STG.E.U16 desc[UR44][R10.64+0x10], R14 ;  /* 0x0000100e0a004986 */ /* 0x0005e2000c10152c */
[----:B------:R-:W-:Y:S05]  /*175c0*/  @!P2 BRA `(.L_x_299) ;  /* 0x000000000004a947 */ /* 0x000fea0003800000 */
[----:B------:R0:W5:Y:S02]  /*175d0*/  LDG.E.LTC128B.U16 R3, desc[UR44][R12.64+0x12] ;  /* 0x0000122c0c037981 */ /* 0x000164000c1e1520 */
.L_x_299:
[----:B------:R-:W-:Y:S05]  /*175e0*/  BSYNC B1 ;  /* 0x0000000000017941 */ /* 0x000fea0003800000 */
.L_x_298:
[----:B--2--5:R-:W-:Y:S01]  /*175f0*/  SHF.L.U32 R11, R3, 0x10, RZ ;  /* 0x00000010030b7819 */ /* 0x024fe200000006ff */
[----:B------:R-:W-:Y:S01]  /*17600*/  BSSY B1, `(.L_x_300) ;  /* 0x000000a000017945 */ /* 0x000fe20003800000 */
[----:B------:R-:W-:Y:S02]  /*17610*/  IADD3 R160, P3, P4, R160, R4, R161 ;  /* 0x00000004a0a07210 */ /* 0x000fe40007c7e0a1 */
[----:B------:R-:W-:Y:S01]  /*17620*/  ISETP.GT.AND P5, PT, R0, 0x10, P0 ;  /* 0x000000100000780c */ /* 0x000fe200007a4270 */
[----:B------:R-:W-:Y:S01]  /*17630*/  FMUL R10, R11, R16 ;  /* 0x000000100b0a7220 */ /* 0x000fe20000400000 */
[----:B------:R-:W-:-:S03]  /*17640*/  IADD3.X R161, R158, R5, R165, P3, P4 ;  /* 0x000000059ea17210 */ /* 0x000fc60001fe84a5 */
[----:B------:R-:W-:-:S05]  /*17650*/  FFMA R10, R31, R2, R10 ;  /* 0x000000021f0a7223 */ /* 0x000fca000000000a */
[----:B------:R-:W-:-:S05]  /*17660*/  F2FP.BF16.F32.PACK_AB R10, RZ, R10 ;  /* 0x0000000aff0a723e */ /* 0x000fca00000010ff */
[----:B------:R2:W-:Y:S01]  /*17670*/  @P2 STG.E.U16 desc[UR44][R160.64+0x12], R10 ;  /* 0x0000120aa0002986 */ /* 0x0005e2000c10152c */
[----:B------:R-:W-:Y:S05]  /*17680*/  @!P5 BRA `(.L_x_301) ;  /* 0x000000000004d947 */ /* 0x000fea0003800000 */
[----:B------:R0:W5:Y:S02]  /*17690*/  LDG.E.LTC128B.U16 R3, desc[UR44][R6.64+0x20] ;  /* 0x0000202c06037981 */ /* 0x000164000c1e1520 */
.L_x_301:
[----:B------:R-:W-:Y:S05]  /*176a0*/  BSYNC B1 ;  /* 0x0000000000017941 */ /* 0x000fea0003800000 */
.L_x_300:
[----:B-----5:R-:W-:Y:S01]  /*176b0*/  IMAD.U32 R5, R3, 0x10000, RZ ;  /* 0x0001000003057824 */ /* 0x020fe200078e00ff */
        /* <DEDUP_REMOVED lines=8> */
.L_x_303:
[----:B------:R-:W-:Y:S05]  /*17740*/  BSYNC B1 ;  /* 0x0000000000017941 */ /* 0x000fea0003800000 */
.L_x_302:
[----:B0----5:R-:W-:Y:S01]  /*17750*/  IMAD.U32 R5, R3, 0x10000, RZ ;  /* 0x0001000003057824 */ /* 0x021fe200078e00ff */
        /* <DEDUP_REMOVED lines=8> */
.L_x_305:
[----:B------:R-:W-:Y:S05]  /*177e0*/  BSYNC B1 ;  /* 0x0000000000017941 */ /* 0x000fea0003800000 */
.L_x_304:
[----:B-----5:R-:W-:Y:S01]  /*177f0*/  SHF.L.U32 R5, R3, 0x10, RZ ;  /* 0x0000001003057819 */ /* 0x020fe200000006ff */
[----:B0-----:R-:W-:Y:S01]  /*17800*/  @P3 IMAD.MOV.U32 R4, RZ, RZ, R160 ;  /* 0x000000ffff043224 */ /* 0x001fe200078e00a0 */
[----:B------:R-:W-:Y:S01]  /*17810*/  ISETP.GT.AND P2, PT, R0, 0x11, P1 ;  /* 0x000000110000780c */ /* 0x000fe20000f44270 */
[----:B------:R-:W-:Y:S02]  /*17820*/  BSSY B1, `(.L_x_306) ;  /* 0x0000009000017945 */ /* 0x000fe40003800000 */
[----:B------:R-:W-:-:S04]  /*17830*/  FMUL R5, R5, R16 ;  /* 0x0000001005057220 */ /* 0x000fc80000400000 */
[----:B------:R-:W-:-:S05]  /*17840*/  FFMA R5, R34, R2, R5 ;  /* 0x0000000222057223 */ /* 0x000fca0000000005 */
[----:B------:R-:W-:-:S04]  /*17850*/  F2FP.BF16.F32.PACK_AB R5, RZ, R5 ;  /* 0x00000005ff05723e */ /* 0x000fc800000010ff */
[----:B--2---:R-:W-:Y:S01]  /*17860*/  PRMT R10, R5, 0x7610, R10 ;  /* 0x00007610050a7816 */ /* 0x004fe2000000000a */
[----:B------:R-:W-:-:S05]  /*17870*/  @P3 IMAD.MOV.U32 R5, RZ, RZ, R161 ;  /* 0x000000ffff053224 */ /* 0x000fca00078e00a1 */
[----:B------:R0:W-:Y:S01]  /*17880*/  @P3 STG.E.U16 desc[UR44][R4.64+0x20], R10 ;  /* 0x0000200a04003986 */ /* 0x0001e2000c10152c */
[----:B------:R-:W-:Y:S05]  /*17890*/  @!P2 BRA `(.L_x_307) ;  /* 0x000000000004a947 */ /* 0x000fea0003800000 */
[----:B------:R2:W5:Y:S02]  /*178a0*/  LDG.E.LTC128B.U16 R3, desc[UR44][R12.64+0x22] ;  /* 0x0000222c0c037981 */ /* 0x000564000c1e1520 */
.L_x_307:
[----:B------:R-:W-:Y:S05]  /*178b0*/  BSYNC B1 ;  /* 0x0000000000017941 */ /* 0x000fea0003800000 */
.L_x_306:
[----:B0----5:R-:W-:Y:S01]  /*178c0*/  SHF.L.U32 R5, R3, 0x10, RZ ;  /* 0x0000001003057819 */ /* 0x021fe200000006ff */
[----:B------:R-:W-:Y:S01]  /*178d0*/  BSSY B1, `(.L_x_308) ;  /* 0x000000b000017945 */ /* 0x000fe20003800000 */
[----:B------:R-:W-:-:S03]  /*178e0*/  ISETP.GT.AND P3, PT, R0, 0x18, P0 ;  /* 0x000000180000780c */ /* 0x000fc60000764270 */
[----:B------:R-:W-:Y:S01]  /*178f0*/  FMUL R4, R5, R16 ;  /* 0x0000001005047220 */ /* 0x000fe20000400000 */
[----:B------:R-:W-:-:S03]  /*17900*/  @P2 IMAD.MOV.U32 R5, RZ, RZ, R161 ;  /* 0x000000ffff052224 */ /* 0x000fc600078e00a1 */
[----:B------:R-:W-:-:S05]  /*17910*/  FFMA R4, R35, R2, R4 ;  /* 0x0000000223047223 */ /* 0x000fca0000000004 */
[----:B------:R-:W-:-:S04]  /*17920*/  F2FP.BF16.F32.PACK_AB R4, RZ, R4 ;  /* 0x00000004ff04723e */ /* 0x000fc800000010ff */
[----:B------:R-:W-:Y:S01]  /*17930*/  PRMT R10, R4, 0x7610, R10 ;  /* 0x00007610040a7816 */ /* 0x000fe2000000000a */
[----:B------:R-:W-:-:S05]  /*17940*/  @P2 IMAD.MOV.U32 R4, RZ, RZ, R160 ;  /* 0x000000ffff042224 */ /* 0x000fca00078e00a0 */
[----:B------:R0:W-:Y:S01]  /*17950*/  @P2 STG.E.U16 desc[UR44][R4.64+0x22], R10 ;  /* 0x0000220a04002986 */ /* 0x0001e2000c10152c */
[----:B------:R-:W-:Y:S05]  /*17960*/  @!P3 BRA `(.L_x_309) ;  /* 0x000000000004b947 */ /* 0x000fea0003800000 */
[----:B------:R0:W5:Y:S02]  /*17970*/  LDG.E.LTC128B.U16 R3, desc[UR44][R6.64+0x30] ;  /* 0x0000302c06037981 */ /* 0x000164000c1e1520 */
.L_x_309:
[----:B------:R-:W-:Y:S05]  /*17980*/  BSYNC B1 ;  /* 0x0000000000017941 */ /* 0x000fea0003800000 */
.L_x_308:
[----:B0----5:R-:W-:Y:S01]  /*17990*/  SHF.L.U32 R5, R3, 0x10, RZ ;  /* 0x0000001003057819 */ /* 0x021fe200000006ff */
        /* <DEDUP_REMOVED lines=8> */
.L_x_311:
[----:B------:R-:W-:Y:S05]  /*17a20*/  BSYNC B1 ;  /* 0x0000000000017941 */ /* 0x000fea0003800000 */
.L_x_310:
        /* <DEDUP_REMOVED lines=9> */
.L_x_313:
[----:B------:R-:W-:Y:S05]  /*17ac0*/  BSYNC B1 ;  /* 0x0000000000017941 */ /* 0x000fea0003800000 */
.L_x_312:
[----:B-----5:R-:W-:Y:S01]  /*17ad0*/  IMAD.U32 R5, R3, 0x10000, RZ ;  /* 0x0001000003057824 */ /* 0x020fe200078e00ff */
[----:B0-----:R-:W-:Y:S01]  /*17ae0*/  @P3 MOV R4, R160 ;  /* 0x000000a000043202 */ /* 0x001fe20000000f00 */
[----:B------:R-:W-:Y:S01]  /*17af0*/  BSSY B1, `(.L_x_314) ;  /* 0x000000a000017945 */ /* 0x000fe20003800000 */
[----:B------:R-:W-:Y:S01]  /*17b00*/  ISETP.GT.AND P2, PT, R0, 0x19, P1 ;  /* 0x000000190000780c */ /* 0x000fe20000f44270 */
[----:B------:R-:W-:-:S04]  /*17b10*/  FMUL R5, R5, R16 ;  /* 0x0000001005057220 */ /* 0x000fc80000400000 */
[----:B------:R-:W-:-:S05]  /*17b20*/  FFMA R5, R38, R2, R5 ;  /* 0x0000000226057223 */ /* 0x000fca0000000005 */
[----:B------:R-:W-:-:S04]  /*17b30*/  F2FP.BF16.F32.PACK_AB R5, RZ, R5 ;  /* 0x00000005ff05723e */ /* 0x000fc800000010ff */
[----:B------:R-:W-:Y:S01]  /*17b40*/  PRMT R10, R5, 0x7610, R10 ;  /* 0x00007610050a7816 */ /* 0x000fe2000000000a */
[----:B------:R-:W-:-:S05]  /*17b50*/  @P3 IMAD.MOV.U32 R5, RZ, RZ, R161 ;  /* 0x000000ffff053224 */ /* 0x000fca00078e00a1 */
[----:B------:R0:W-:Y:S01]  /*17b60*/  @P3 STG.E.U16 desc[UR44][R4.64+0x30], R10 ;  /* 0x0000300a04003986 */ /* 0x0001e2000c10152c */
[----:B------:R-:W-:Y:S05]  /*17b70*/  @!P2 BRA `(.L_x_315) ;  /* 0x000000000004a947 */ /* 0x000fea0003800000 */
[----:B------:R0:W5:Y:S02]  /*17b80*/  LDG.E.LTC128B.U16 R3, desc[UR44][R12.64+0x32] ;  /* 0x0000322c0c037981 */ /* 0x000164000c1e1520 */
.L_x_315:
[----:B------:R-:W-:Y:S05]  /*17b90*/  BSYNC B1 ;  /* 0x0000000000017941 */ /* 0x000fea0003800000 */
.L_x_314:
[----:B0----5:R-:W-:Y:S01]  /*17ba0*/  IMAD.U32 R5, R3, 0x10000, RZ ;  /* 0x0001000003057824 */ /* 0x021fe200078e00ff */
[----:B------:R-:W-:Y:S01]  /*17bb0*/  ISETP.GT.AND P3, PT, R0, 0x20, P0 ;  /* 0x000000200000780c */ /* 0x000fe20000764270 */
[----:B------:R-:W-:Y:S02]  /*17bc0*/  BSSY B1, `(.L_x_316) ;  /* 0x000000a000017945 */ /* 0x000fe40003800000 */
[----:B------:R-:W-:Y:S01]  /*17bd0*/  FMUL R4, R5, R16 ;  /* 0x0000001005047220 */ /* 0x000fe20000400000 */
[----:B------:R-:W-:-:S03]  /*17be0*/  @P2 IMAD.MOV.U32 R5, RZ, RZ, R161 ;  /* 0x000000ffff052224 */ /* 0x000fc600078e00a1 */
[----:B------:R-:W-:-:S05]  /*17bf0*/  FFMA R4, R39, R2, R4 ;  /* 0x0000000227047223 */ /* 0x000fca0000000004 */
[----:B------:R-:W-:-:S04]  /*17c00*/  F2FP.BF16.F32.PACK_AB R4, RZ, R4 ;  /* 0x00000004ff04723e */ /* 0x000fc800000010ff */
[----:B------:R-:W-:Y:S02]  /*17c10*/  PRMT R10, R4, 0x7610, R10 ;  /* 0x00007610040a7816 */ /* 0x000fe4000000000a */
[----:B------:R-:W-:-:S05]  /*17c20*/  @P2 MOV R4, R160 ;  /* 0x000000a000042202 */ /* 0x000fca0000000f00 */
[----:B------:R0:W-:Y:S01]  /*17c30*/  @P2 STG.E.U16 desc[UR44][R4.64+0x32], R10 ;  /* 0x0000320a04002986 */ /* 0x0001e2000c10152c */
[----:B------:R-:W-:Y:S05]  /*17c40*/  @!P3 BRA `(.L_x_317) ;  /* 0x000000000004b947 */ /* 0x000fea0003800000 */
[----:B------:R0:W5:Y:S02]  /*17c50*/  LDG.E.LTC128B.U16 R3, desc[UR44][R6.64+0x40] ;  /* 0x0000402c06037981 */ /* 0x000164000c1e1520 */
.L_x_317:
[----:B------:R-:W-:Y:S05]  /*17c60*/  BSYNC B1 ;  /* 0x0000000000017941 */ /* 0x000fea0003800000 */
.L_x_316:
        /* <DEDUP_REMOVED lines=9> */
.L_x_319:
[----:B------:R-:W-:Y:S05]  /*17d00*/  BSYNC B1 ;  /* 0x0000000000017941 */ /* 0x000fea0003800000 */
.L_x_318:
        /* <DEDUP_REMOVED lines=9> */
.L_x_321:
[----:B------:R-:W-:Y:S05]  /*17da0*/  BSYNC B1 ;  /* 0x0000000000017941 */ /* 0x000fea0003800000 */
.L_x_320:
[----:B-----5:R-:W-:Y:S01]  /*17db0*/  IMAD.U32 R5, R3, 0x10000, RZ ;  /* 0x0001000003057824 */ /* 0x020fe200078e00ff */
[----:B------:R-:W-:Y:S01]  /*17dc0*/  ISETP.GT.AND P2, PT, R0, 0x21, P1 ;  /* 0x000000210000780c */ /* 0x000fe20000f44270 */
[----:B0-----:R-:W-:Y:S01]  /*17dd0*/  @P3 IMAD.MOV.U32 R4, RZ, RZ, R160 ;  /* 0x000000ffff043224 */ /* 0x001fe200078e00a0 */
[----:B------:R-:W-:Y:S01]  /*17de0*/  BSSY B1, `(.L_x_322) ;  /* 0x0000009000017945 */ /* 0x000fe20003800000 */
[----:B------:R-:W-:-:S04]  /*17df0*/  FMUL R5, R5, R16 ;  /* 0x0000001005057220 */ /* 0x000fc80000400000 */
[----:B------:R-:W-:-:S05]  /*17e00*/  FFMA R5, R42, R2, R5 ;  /* 0x000000022a057223 */ /* 0x000fca0000000005 */
[----:B------:R-:W-:-:S04]  /*17e10*/  F2FP.BF16.F32.PACK_AB R5, RZ, R5 ;  /* 0x00000005ff05723e */ /* 0x000fc800000010ff */
[----:B------:R-:W-:Y:S02]  /*17e20*/  PRMT R10, R5, 0x7610, R10 ;  /* 0x00007610050a7816 */ /* 0x000fe4000000000a */
[----:B------:R-:W-:-:S05]  /*17e30*/  @P3 MOV R5, R161 ;  /* 0x000000a100053202 */ /* 0x000fca0000000f00 */
[----:B------:R0:W-:Y:S01]  /*17e40*/  @P3 STG.E.U16 desc[UR44][R4.64+0x40], R10 ;  /* 0x0000400a04003986 */ /* 0x0001e2000c10152c */
[----:B------:R-:W-:Y:S05]  /*17e50*/  @!P2 BRA `(.L_x_323) ;  /* 0x000000000004a947 */ /* 0x000fea0003800000 */
[----:B------:R0:W5:Y:S02]  /*17e60*/  LDG.E.LTC128B.U16 R3, desc[UR44][R12.64+0x42] ;  /* 0x0000422c0c037981 */ /* 0x000164000c1e1520 */
.L_x_323:
[----:B------:R-:W-:Y:S05]  /*17e70*/  BSYNC B1 ;  /* 0x0000000000017941 */ /* 0x000fea0003800000 */
.L_x_322:
[----:B0----5:R-:W-:Y:S01]  /*17e80*/  IMAD.U32 R5, R3, 0x10000, RZ ;  /* 0x0001000003057824 */ /* 0x021fe200078e00ff */
[----:B------:R-:W-:Y:S01]  /*17e90*/  ISETP.GT.AND P3, PT, R0, 0x28, P0 ;  /* 0x000000280000780c */ /* 0x000fe20000764270 */
[----:B------:R-:W-:Y:S02]  /*17ea0*/  BSSY B1, `(.L_x_324) ;  /* 0x000000a000017945 */ /* 0x000fe40003800000 */
[----:B------:R-:W-:Y:S01]  /*17eb0*/  FMUL R4, R5, R16 ;  /* 0x0000001005047220 */ /* 0x000fe20000400000 */
[----:B------:R-:W-:-:S03]  /*17ec0*/  @P2 MOV R5, R161 ;  /* 0x000000a100052202 */ /* 0x000fc60000000f00 */
[----:B------:R-:W-:-:S05]  /*17ed0*/  FFMA R4, R43, R2, R4 ;  /* 0x000000022b047223 */ /* 0x000fca0000000004 */
[----:B------:R-:W-:-:S04]  /*17ee0*/  F2FP.BF16.F32.PACK_AB R4, RZ, R4 ;  /* 0x00000004ff04723e */ /* 0x000fc800000010ff */
[----:B------:R-:W-:Y:S01]  /*17ef0*/  PRMT R10, R4, 0x7610, R10 ;  /* 0x00007610040a7816 */ /* 0x000fe2000000000a */
[----:B------:R-:W-:-:S05]  /*17f00*/  @P2 IMAD.MOV.U32 R4, RZ, RZ, R160 ;  /* 0x000000ffff042224 */ /* 0x000fca00078e00a0 */
[----:B------:R0:W-:Y:S01]  /*17f10*/  @P2 STG.E.U16 desc[UR44][R4.64+0x42], R10 ;  /* 0x0000420a04002986 */ /* 0x0001e2000c10152c */
[----:B------:R-:W-:Y:S05]  /*17f20*/  @!P3 BRA `(.L_x_325) ;  /* 0x000000000004b947 */ /* 0x000fea0003800000 */
[----:B------:R0:W5:Y:S02]  /*17f30*/  LDG.E.LTC128B.U16 R3, desc[UR44][R6.64+0x50] ;  /* 0x0000502c06037981 */ /* 0x000164000c1e1520 */
.L_x_325:
[----:B------:R-:W-:Y:S05]  /*17f40*/  BSYNC B1 ;  /* 0x0000000000017941 */ /* 0x000fea0003800000 */
.L_x_324:
        /* <DEDUP_REMOVED lines=9> */
.L_x_327:
[----:B------:R-:W-:Y:S05]  /*17fe0*/  BSYNC B1 ;  /* 0x0000000000017941 */ /* 0x000fea0003800000 */
.L_x_326:
        /* <DEDUP_REMOVED lines=9> */
.L_x_329:
[----:B------:R-:W-:Y:S05]  /*18080*/  BSYNC B1 ;  /* 0x0000000000017941 */ /* 0x000fea0003800000 */
.L_x_328:
[----:B-----5:R-:W-:Y:S01]  /*18090*/  SHF.L.U32 R5, R3, 0x10, RZ ;  /* 0x0000001003057819 */ /* 0x020fe200000006ff */
[----:B0-----:R-:W-:Y:S01]  /*180a0*/  @P3 IMAD.MOV.U32 R4, RZ, RZ, R160 ;  /* 0x000000ffff043224 */ /* 0x001fe200078e00a0 */
[----:B------:R-:W-:Y:S01]  /*180b0*/  ISETP.GT.AND P2, PT, R0, 0x29, P1 ;  /* 0x000000290000780c */ /* 0x000fe20000f44270 */
[----:B------:R-:W-:Y:S02]  /*180c0*/  BSSY B1, `(.L_x_330) ;  /* 0x0000009000017945 */ /* 0x000fe40003800000 */
        /* <DEDUP_REMOVED lines=8> */
.L_x_331:
[----:B------:R-:W-:Y:S05]  /*18150*/  BSYNC B1 ;  /* 0x0000000000017941 */ /* 0x000fea0003800000 */
.L_x_330:
        /* <DEDUP_REMOVED lines=12> */
.L_x_333:
[----:B------:R-:W-:Y:S05]  /*18220*/  BSYNC B1 ;  /* 0x0000000000017941 */ /* 0x000fea0003800000 */
.L_x_332:
        /* <DEDUP_REMOVED lines=9> */
.L_x_335:
[----:B------:R-:W-:Y:S05]  /*182c0*/  BSYNC B1 ;  /* 0x0000000000017941 */ /* 0x000fea0003800000 */
.L_x_334:
        /* <DEDUP_REMOVED lines=9> */
.L_x_337:
[----:B------:R-:W-:Y:S05]  /*18360*/  BSYNC B1 ;  /* 0x0000000000017941 */ /* 0x000fea0003800000 */
.L_x_336:
        /* <DEDUP_REMOVED lines=12> */
.L_x_339:
[----:B------:R-:W-:Y:S05]  /*18430*/  BSYNC B1 ;  /* 0x0000000000017941 */ /* 0x000fea0003800000 */
.L_x_338:
        /* <DEDUP_REMOVED lines=12> */
.L_x_341:
[----:B------:R-:W-:Y:S05]  /*18500*/  BSYNC B1 ;  /* 0x0000000000017941 */ /* 0x000fea0003800000 */
.L_x_340:
        /* <DEDUP_REMOVED lines=9> */
.L_x_343:
[----:B------:R-:W-:Y:S05]  /*185a0*/  BSYNC B1 ;  /* 0x0000000000017941 */ /* 0x000fea0003800000 */
.L_x_342:
        /* <DEDUP_REMOVED lines=9> */
.L_x_345:
[----:B------:R-:W-:Y:S05]  /*18640*/  BSYNC B1 ;  /* 0x0000000000017941 */ /* 0x000fea0003800000 */
.L_x_344:
        /* <DEDUP_REMOVED lines=12> */
.L_x_347:
[----:B------:R-:W-:Y:S05]  /*18710*/  BSYNC B1 ;  /* 0x0000000000017941 */ /* 0x000fea0003800000 */
.L_x_346:
        /* <DEDUP_REMOVED lines=12> */
.L_x_349:
[----:B------:R-:W-:Y:S05]  /*187e0*/  BSYNC B1 ;  /* 0x0000000000017941 */ /* 0x000fea0003800000 */
.L_x_348:
        /* <DEDUP_REMOVED lines=9> */
.L_x_351:
[----:B------:R-:W-:Y:S05]  /*18880*/  BSYNC B1 ;  /* 0x0000000000017941 */ /* 0x000fea0003800000 */
.L_x_350:
        /* <DEDUP_REMOVED lines=9> */
.L_x_353:
[----:B------:R-:W-:Y:S05]  /*18920*/  BSYNC B1 ;  /* 0x0000000000017941 */ /* 0x000fea0003800000 */
.L_x_352:
        /* <DEDUP_REMOVED lines=12> */
.L_x_355:
[----:B------:R-:W-:Y:S05]  /*189f0*/  BSYNC B1 ;  /* 0x0000000000017941 */ /* 0x000fea0003800000 */
.L_x_354:
        /* <DEDUP_REMOVED lines=12> */
.L_x_357:
[----:B------:R-:W-:Y:S05]  /*18ac0*/  BSYNC B1 ;  /* 0x0000000000017941 */ /* 0x000fea0003800000 */
.L_x_356:
        /* <DEDUP_REMOVED lines=9> */
.L_x_359:
[----:B------:R-:W-:Y:S05]  /*18b60*/  BSYNC B1 ;  /* 0x0000000000017941 */ /* 0x000fea0003800000 */
.L_x_358:
        /* <DEDUP_REMOVED lines=9> */
.L_x_361:
[----:B------:R-:W-:Y:S05]  /*18c00*/  BSYNC B1 ;  /* 0x0000000000017941 */ /* 0x000fea0003800000 */
.L_x_360:
        /* <DEDUP_REMOVED lines=12> */
.L_x_363:
[----:B------:R-:W-:Y:S05]  /*18cd0*/  BSYNC B1 ;  /* 0x0000000000017941 */ /* 0x000fea0003800000 */
.L_x_362:
        /* <DEDUP_REMOVED lines=12> */
.L_x_365:
[----:B------:R-:W-:Y:S05]  /*18da0*/  BSYNC B1 ;  /* 0x0000000000017941 */ /* 0x000fea0003800000 */
.L_x_364:
        /* <DEDUP_REMOVED lines=9> */
.L_x_367:
[----:B------:R-:W-:Y:S05]  /*18e40*/  BSYNC B1 ;  /* 0x0000000000017941 */ /* 0x000fea0003800000 */
.L_x_366:
        /* <DEDUP_REMOVED lines=9> */
.L_x_369:
[----:B------:R-:W-:Y:S05]  /*18ee0*/  BSYNC B1 ;  /* 0x0000000000017941 */ /* 0x000fea0003800000 */
.L_x_368:
        /* <DEDUP_REMOVED lines=12> */
.L_x_371:
[----:B------:R-:W-:Y:S05]  /*18fb0*/  BSYNC B1 ;  /* 0x0000000000017941 */ /* 0x000fea0003800000 */
.L_x_370:
        /* <DEDUP_REMOVED lines=12> */
.L_x_373:
[----:B------:R-:W-:Y:S05]  /*19080*/  BSYNC B1 ;  /* 0x0000000000017941 */ /* 0x000fea0003800000 */
.L_x_372:
        /* <DEDUP_REMOVED lines=9> */
.L_x_375:
[----:B------:R-:W-:Y:S05]  /*19120*/  BSYNC B1 ;  /* 0x0000000000017941 */ /* 0x000fea0003800000 */
.L_x_374:
        /* <DEDUP_REMOVED lines=9> */
.L_x_377:
[----:B------:R-:W-:Y:S05]  /*191c0*/  BSYNC B1 ;  /* 0x0000000000017941 */ /* 0x000fea0003800000 */
.L_x_376:
        /* <DEDUP_REMOVED lines=12> */
.L_x_379:
[----:B------:R-:W-:Y:S05]  /*19290*/  BSYNC B1 ;  /* 0x0000000000017941 */ /* 0x000fea0003800000 */
.L_x_378:
        /* <DEDUP_REMOVED lines=12> */
.L_x_381:
[----:B------:R-:W-:Y:S05]  /*19360*/  BSYNC B1 ;  /* 0x0000000000017941 */ /* 0x000fea0003800000 */
.L_x_380:
        /* <DEDUP_REMOVED lines=9> */
.L_x_383:
[----:B------:R-:W-:Y:S05]  /*19400*/  BSYNC B1 ;  /* 0x0000000000017941 */ /* 0x000fea0003800000 */
.L_x_382:
        /* <DEDUP_REMOVED lines=9> */
.L_x_385:
[----:B------:R-:W-:Y:S05]  /*194a0*/  BSYNC B1 ;  /* 0x0000000000017941 */ /* 0x000fea0003800000 */
.L_x_384:
        /* <DEDUP_REMOVED lines=12> */
.L_x_387:
[----:B------:R-:W-:Y:S05]  /*19570*/  BSYNC B1 ;  /* 0x0000000000017941 */ /* 0x000fea0003800000 */
.L_x_386:
        /* <DEDUP_REMOVED lines=12> */
.L_x_389:
[----:B------:R-:W-:Y:S05]  /*19640*/  BSYNC B1 ;  /* 0x0000000000017941 */ /* 0x000fea0003800000 */
.L_x_388:
        /* <DEDUP_REMOVED lines=9> */
.L_x_391:
[----:B------:R-:W-:Y:S05]  /*196e0*/  BSYNC B1 ;  /* 0x0000000000017941 */ /* 0x000fea0003800000 */
.L_x_390:
        /* <DEDUP_REMOVED lines=9> */
.L_x_393:
[----:B------:R-:W-:Y:S05]  /*19780*/  BSYNC B1 ;  /* 0x0000000000017941 */ /* 0x000fea0003800000 */
.L_x_392:
        /* <DEDUP_REMOVED lines=12> */
.L_x_395:
[----:B------:R-:W-:Y:S05]  /*19850*/  BSYNC B1 ;  /* 0x0000000000017941 */ /* 0x000fea0003800000 */
.L_x_394:
        /* <DEDUP_REMOVED lines=12> */
.L_x_397:
[----:B------:R-:W-:Y:S05]  /*19920*/  BSYNC B1 ;  /* 0x0000000000017941 */ /* 0x000fea0003800000 */
.L_x_396:
        /* <DEDUP_REMOVED lines=9> */
.L_x_399:
[----:B------:R-:W-:Y:S05]  /*199c0*/  BSYNC B1 ;  /* 0x0000000000017941 */ /* 0x000fea0003800000 */
.L_x_398:
        /* <DEDUP_REMOVED lines=9> */
.L_x_401:
[----:B------:R-:W-:Y:S05]  /*19a60*/  BSYNC B1 ;  /* 0x0000000000017941 */ /* 0x000fea0003800000 */
.L_x_400:
        /* <DEDUP_REMOVED lines=12> */
.L_x_403:
[----:B------:R-:W-:Y:S05]  /*19b30*/  BSYNC B1 ;  /* 0x0000000000017941 */ /* 0x000fea0003800000 */
.L_x_402:
        /* <DEDUP_REMOVED lines=12> */
.L_x_405:
[----:B------:R-:W-:Y:S05]  /*19c00*/  BSYNC B1 ;  /* 0x0000000000017941 */ /* 0x000fea0003800000 */
.L_x_404:
        /* <DEDUP_REMOVED lines=9> */
.L_x_407:
[----:B------:R-:W-:Y:S05]  /*19ca0*/  BSYNC B1 ;  /* 0x0000000000017941 */ /* 0x000fea0003800000 */
.L_x_406:
        /* <DEDUP_REMOVED lines=9> */
.L_x_409:
[----:B------:R-:W-:Y:S05]  /*19d40*/  BSYNC B1 ;  /* 0x0000000000017941 */ /* 0x000fea0003800000 */
.L_x_408:
        /* <DEDUP_REMOVED lines=12> */
.L_x_411:
[----:B------:R-:W-:Y:S05]  /*19e10*/  BSYNC B1 ;  /* 0x0000000000017941 */ /* 0x000fea0003800000 */
.L_x_410:
        /* <DEDUP_REMOVED lines=12> */
.L_x_413:
[----:B------:R-:W-:Y:S05]  /*19ee0*/  BSYNC B1 ;  /* 0x0000000000017941 */ /* 0x000fea0003800000 */
.L_x_412:
        /* <DEDUP_REMOVED lines=9> */
.L_x_415:
[----:B------:R-:W-:Y:S05]  /*19f80*/  BSYNC B1 ;  /* 0x0000000000017941 */ /* 0x000fea0003800000 */
.L_x_414:
        /* <DEDUP_REMOVED lines=9> */
.L_x_417:
[----:B------:R-:W-:Y:S05]  /*1a020*/  BSYNC B1 ;  /* 0x0000000000017941 */ /* 0x000fea0003800000 */
.L_x_416:
        /* <DEDUP_REMOVED lines=12> */
.L_x_419:
[----:B------:R-:W-:Y:S05]  /*1a0f0*/  BSYNC B1 ;  /* 0x0000000000017941 */ /* 0x000fea0003800000 */
.L_x_418:
        /* <DEDUP_REMOVED lines=12> */
.L_x_421:
[----:B------:R-:W-:Y:S05]  /*1a1c0*/  BSYNC B1 ;  /* 0x0000000000017941 */ /* 0x000fea0003800000 */
.L_x_420:
        /* <DEDUP_REMOVED lines=9> */
.L_x_423:
[----:B------:R-:W-:Y:S05]  /*1a260*/  BSYNC B1 ;  /* 0x0000000000017941 */ /* 0x000fea0003800000 */
.L_x_422:
        /* <DEDUP_REMOVED lines=9> */
.L_x_425:
[----:B------:R-:W-:Y:S05]  /*1a300*/  BSYNC B1 ;  /* 0x0000000000017941 */ /* 0x000fea0003800000 */
.L_x_424:
        /* <DEDUP_REMOVED lines=12> */
.L_x_427:
[----:B------:R-:W-:Y:S05]  /*1a3d0*/  BSYNC B1 ;  /* 0x0000000000017941 */ /* 0x000fea0003800000 */
.L_x_426:
        /* <DEDUP_REMOVED lines=12> */
.L_x_429:
[----:B------:R-:W-:Y:S05]  /*1a4a0*/  BSYNC B1 ;  /* 0x0000000000017941 */ /* 0x000fea0003800000 */
.L_x_428:
        /* <DEDUP_REMOVED lines=9> */
.L_x_431:
[----:B------:R-:W-:Y:S05]  /*1a540*/  BSYNC B1 ;  /* 0x0000000000017941 */ /* 0x000fea0003800000 */
.L_x_430:
        /* <DEDUP_REMOVED lines=9> */
.L_x_433:
[----:B------:R-:W-:Y:S05]  /*1a5e0*/  BSYNC B1 ;  /* 0x0000000000017941 */ /* 0x000fea0003800000 */
.L_x_432:
        /* <DEDUP_REMOVED lines=12> */
.L_x_435:
[----:B------:R-:W-:Y:S05]  /*1a6b0*/  BSYNC B1 ;  /* 0x0000000000017941 */ /* 0x000fea0003800000 */
.L_x_434:
        /* <DEDUP_REMOVED lines=12> */
.L_x_437:
[----:B------:R-:W-:Y:S05]  /*1a780*/  BSYNC B1 ;  /* 0x0000000000017941 */ /* 0x000fea0003800000 */
.L_x_436:
        /* <DEDUP_REMOVED lines=9> */
.L_x_439:
[----:B------:R-:W-:Y:S05]  /*1a820*/  BSYNC B1 ;  /* 0x0000000000017941 */ /* 0x000fea0003800000 */
.L_x_438:
        /* <DEDUP_REMOVED lines=9> */
.L_x_441:
[----:B------:R-:W-:Y:S05]  /*1a8c0*/  BSYNC B1 ;  /* 0x0000000000017941 */ /* 0x000fea0003800000 */
.L_x_440:
        /* <DEDUP_REMOVED lines=12> */
.L_x_443:
[----:B------:R-:W-:Y:S05]  /*1a990*/  BSYNC B1 ;  /* 0x0000000000017941 */ /* 0x000fea0003800000 */
.L_x_442:
        /* <DEDUP_REMOVED lines=12> */
.L_x_445:
[----:B------:R-:W-:Y:S05]  /*1aa60*/  BSYNC B1 ;  /* 0x0000000000017941 */ /* 0x000fea0003800000 */
.L_x_444:
        /* <DEDUP_REMOVED lines=9> */
.L_x_447:
[----:B------:R-:W-:Y:S05]  /*1ab00*/  BSYNC B1 ;  /* 0x0000000000017941 */ /* 0x000fea0003800000 */
.L_x_446:
        /* <DEDUP_REMOVED lines=9> */
.L_x_449:
[----:B------:R-:W-:Y:S05]  /*1aba0*/  BSYNC B1 ;  /* 0x0000000000017941 */ /* 0x000fea0003800000 */
.L_x_448:
        /* <DEDUP_REMOVED lines=12> */
.L_x_451:
[----:B------:R-:W-:Y:S05]  /*1ac70*/  BSYNC B1 ;  /* 0x0000000000017941 */ /* 0x000fea0003800000 */
.L_x_450:
        /* <DEDUP_REMOVED lines=12> */
.L_x_453:
[----:B------:R-:W-:Y:S05]  /*1ad40*/  BSYNC B1 ;  /* 0x0000000000017941 */ /* 0x000fea0003800000 */
.L_x_452:
        /* <DEDUP_REMOVED lines=9> */
.L_x_455:
[----:B------:R-:W-:Y:S05]  /*1ade0*/  BSYNC B1 ;  /* 0x0000000000017941 */ /* 0x000fea0003800000 */
.L_x_454:
        /* <DEDUP_REMOVED lines=9> */
.L_x_457:
[----:B------:R-:W-:Y:S05]  /*1ae80*/  BSYNC B1 ;  /* 0x0000000000017941 */ /* 0x000fea0003800000 */
.L_x_456:
        /* <DEDUP_REMOVED lines=12> */
.L_x_459:
[----:B------:R-:W-:Y:S05]  /*1af50*/  BSYNC B1 ;  /* 0x0000000000017941 */ /* 0x000fea0003800000 */
.L_x_458:
        /* <DEDUP_REMOVED lines=12> */
.L_x_461:
[----:B------:R-:W-:Y:S05]  /*1b020*/  BSYNC B1 ;  /* 0x0000000000017941 */ /* 0x000fea0003800000 */
.L_x_460:
        /* <DEDUP_REMOVED lines=9> */
.L_x_463:
[----:B------:R-:W-:Y:S05]  /*1b0c0*/  BSYNC B1 ;  /* 0x0000000000017941 */ /* 0x000fea0003800000 */
.L_x_462:
        /* <DEDUP_REMOVED lines=9> */
.L_x_465:
[----:B------:R-:W-:Y:S05]  /*1b160*/  BSYNC B1 ;  /* 0x0000000000017941 */ /* 0x000fea0003800000 */
.L_x_464:
        /* <DEDUP_REMOVED lines=12> */
.L_x_467:
[----:B------:R-:W-:Y:S05]  /*1b230*/  BSYNC B1 ;  /* 0x0000000000017941 */ /* 0x000fea0003800000 */
.L_x_466:
        /* <DEDUP_REMOVED lines=12> */
.L_x_469:
[----:B------:R-:W-:Y:S05]  /*1b300*/  BSYNC B1 ;  /* 0x0000000000017941 */ /* 0x000fea0003800000 */
.L_x_468:
        /* <DEDUP_REMOVED lines=9> */
.L_x_471:
[----:B------:R-:W-:Y:S05]  /*1b3a0*/  BSYNC B1 ;  /* 0x0000000000017941 */ /* 0x000fea0003800000 */
.L_x_470:
        /* <DEDUP_REMOVED lines=9> */
.L_x_473:
[----:B------:R-:W-:Y:S05]  /*1b440*/  BSYNC B1 ;  /* 0x0000000000017941 */ /* 0x000fea0003800000 */
.L_x_472:
        /* <DEDUP_REMOVED lines=12> */
.L_x_475:
[----:B------:R-:W-:Y:S05]  /*1b510*/  BSYNC B1 ;  /* 0x0000000000017941 */ /* 0x000fea0003800000 */
.L_x_474:
        /* <DEDUP_REMOVED lines=12> */
.L_x_477:
[----:B------:R-:W-:Y:S05]  /*1b5e0*/  BSYNC B1 ;  /* 0x0000000000017941 */ /* 0x000fea0003800000 */
.L_x_476:
        /* <DEDUP_REMOVED lines=9> */
.L_x_479:
[----:B------:R-:W-:Y:S05]  /*1b680*/  BSYNC B1 ;  /* 0x0000000000017941 */ /* 0x000fea0003800000 */
.L_x_478:
        /* <DEDUP_REMOVED lines=9> */
.L_x_481:
[----:B------:R-:W-:Y:S05]  /*1b720*/  BSYNC B1 ;  /* 0x0000000000017941 */ /* 0x000fea0003800000 */
.L_x_480:
        /* <DEDUP_REMOVED lines=12> */
.L_x_483:
[----:B------:R-:W-:Y:S05]  /*1b7f0*/  BSYNC B1 ;  /* 0x0000000000017941 */ /* 0x000fea0003800000 */
.L_x_482:
        /* <DEDUP_REMOVED lines=12> */
.L_x_485:
[----:B------:R-:W-:Y:S05]  /*1b8c0*/  BSYNC B1 ;  /* 0x0000000000017941 */ /* 0x000fea0003800000 */
.L_x_484:
        /* <DEDUP_REMOVED lines=9> */
.L_x_487:
[----:B------:R-:W-:Y:S05]  /*1b960*/  BSYNC B1 ;  /* 0x0000000000017941 */ /* 0x000fea0003800000 */
.L_x_486:
        /* <DEDUP_REMOVED lines=9> */
.L_x_489:
[----:B------:R-:W-:Y:S05]  /*1ba00*/  BSYNC B1 ;  /* 0x0000000000017941 */ /* 0x000fea0003800000 */
.L_x_488:
        /* <DEDUP_REMOVED lines=12> */
.L_x_491:
[----:B------:R-:W-:Y:S05]  /*1bad0*/  BSYNC B1 ;  /* 0x0000000000017941 */ /* 0x000fea0003800000 */
.L_x_490:
        /* <DEDUP_REMOVED lines=12> */
.L_x_493:
[----:B------:R-:W-:Y:S05]  /*1bba0*/  BSYNC B1 ;  /* 0x0000000000017941 */ /* 0x000fea0003800000 */
.L_x_492:
        /* <DEDUP_REMOVED lines=9> */
.L_x_495:
[----:B------:R-:W-:Y:S05]  /*1bc40*/  BSYNC B1 ;  /* 0x0000000000017941 */ /* 0x000fea0003800000 */
.L_x_494:
        /* <DEDUP_REMOVED lines=9> */
.L_x_497:
[----:B------:R-:W-:Y:S05]  /*1bce0*/  BSYNC B1 ;  /* 0x0000000000017941 */ /* 0x000fea0003800000 */
.L_x_496:
        /* <DEDUP_REMOVED lines=12> */
.L_x_499:
[----:B------:R-:W-:Y:S05]  /*1bdb0*/  BSYNC B1 ;  /* 0x0000000000017941 */ /* 0x000fea0003800000 */
.L_x_498:
        /* <DEDUP_REMOVED lines=12> */
.L_x_501:
[----:B------:R-:W-:Y:S05]  /*1be80*/  BSYNC B1 ;  /* 0x0000000000017941 */ /* 0x000fea0003800000 */
.L_x_500:
        /* <DEDUP_REMOVED lines=9> */
.L_x_503:
[----:B------:R-:W-:Y:S05]  /*1bf20*/  BSYNC B1 ;  /* 0x0000000000017941 */ /* 0x000fea0003800000 */
.L_x_502:
        /* <DEDUP_REMOVED lines=9> */
.L_x_505:
[----:B------:R-:W-:Y:S05]  /*1bfc0*/  BSYNC B1 ;  /* 0x0000000000017941 */ /* 0x000fea0003800000 */
.L_x_504:
        /* <DEDUP_REMOVED lines=12> */
.L_x_507:
[----:B------:R-:W-:Y:S05]  /*1c090*/  BSYNC B1 ;  /* 0x0000000000017941 */ /* 0x000fea0003800000 */
.L_x_506:
        /* <DEDUP_REMOVED lines=12> */
.L_x_509:
[----:B------:R-:W-:Y:S05]  /*1c160*/  BSYNC B1 ;  /* 0x0000000000017941 */ /* 0x000fea0003800000 */
.L_x_508:
        /* <DEDUP_REMOVED lines=9> */
.L_x_511:
[----:B------:R-:W-:Y:S05]  /*1c200*/  BSYNC B1 ;  /* 0x0000000000017941 */ /* 0x000fea0003800000 */
.L_x_510:
        /* <DEDUP_REMOVED lines=9> */
.L_x_513:
[----:B------:R-:W-:Y:S05]  /*1c2a0*/  BSYNC B1 ;  /* 0x0000000000017941 */ /* 0x000fea0003800000 */
.L_x_512:
        /* <DEDUP_REMOVED lines=12> */
.L_x_515:
[----:B------:R-:W-:Y:S05]  /*1c370*/  BSYNC B1 ;  /* 0x0000000000017941 */ /* 0x000fea0003800000 */
.L_x_514:
        /* <DEDUP_REMOVED lines=12> */
.L_x_517:
[----:B------:R-:W-:Y:S05]  /*1c440*/  BSYNC B1 ;  /* 0x0000000000017941 */ /* 0x000fea0003800000 */
.L_x_516:
        /* <DEDUP_REMOVED lines=9> */
.L_x_519:
[----:B------:R-:W-:Y:S05]  /*1c4e0*/  BSYNC B1 ;  /* 0x0000000000017941 */ /* 0x000fea0003800000 */
.L_x_518:
        /* <DEDUP_REMOVED lines=9> */
.L_x_521:
[----:B------:R-:W-:Y:S05]  /*1c580*/  BSYNC B1 ;  /* 0x0000000000017941 */ /* 0x000fea0003800000 */
.L_x_520:
        /* <DEDUP_REMOVED lines=12> */
.L_x_523:
[----:B------:R-:W-:Y:S05]  /*1c650*/  BSYNC B1 ;  /* 0x0000000000017941 */ /* 0x000fea0003800000 */
.L_x_522:
        /* <DEDUP_REMOVED lines=12> */
.L_x_525:
[----:B------:R-:W-:Y:S05]  /*1c720*/  BSYNC B1 ;  /* 0x0000000000017941 */ /* 0x000fea0003800000 */
.L_x_524:
        /* <DEDUP_REMOVED lines=9> */
.L_x_527:
[----:B------:R-:W-:Y:S05]  /*1c7c0*/  BSYNC B1 ;  /* 0x0000000000017941 */ /* 0x000fea0003800000 */
.L_x_526:
        /* <DEDUP_REMOVED lines=9> */
.L_x_529:
[----:B------:R-:W-:Y:S05]  /*1c860*/  BSYNC B1 ;  /* 0x0000000000017941 */ /* 0x000fea0003800000 */
.L_x_528:
        /* <DEDUP_REMOVED lines=12> */
.L_x_531:
[----:B------:R-:W-:Y:S05]  /*1c930*/  BSYNC B1 ;  /* 0x0000000000017941 */ /* 0x000fea0003800000 */
.L_x_530:
        /* <DEDUP_REMOVED lines=12> */
.L_x_533:
[----:B------:R-:W-:Y:S05]  /*1ca00*/  BSYNC B1 ;  /* 0x0000000000017941 */ /* 0x000fea0003800000 */
.L_x_532:
        /* <DEDUP_REMOVED lines=9> */
.L_x_535:
[----:B------:R-:W-:Y:S05]  /*1caa0*/  BSYNC B1 ;  /* 0x0000000000017941 */ /* 0x000fea0003800000 */
.L_x_534:
        /* <DEDUP_REMOVED lines=9> */
.L_x_537:
[----:B------:R-:W-:Y:S05]  /*1cb40*/  BSYNC B1 ;  /* 0x0000000000017941 */ /* 0x000fea0003800000 */
.L_x_536:
[----:B-----5:R-:W-:Y:S01]  /*1cb50*/  IMAD.U32 R5, R3, 0x10000, RZ ;  /* 0x0001000003057824 */ /* 0x020fe200078e00ff */
[----:B------:R-:W-:Y:S01]  /*1cb60*/  ISETP.GT.AND P1, PT, R0, 0xf9, P1 ;  /* 0x000000f90000780c */ /* 0x000fe20000f24270 */
[----:B0-----:R-:W-:Y:S01]  /*1cb70*/  @P2 IMAD.MOV.U32 R4, RZ, RZ, R160 ;  /* 0x000000ffff042224 */ /* 0x001fe200078e00a0 */
[----:B------:R-:W-:Y:S01]  /*1cb80*/  BSSY B1, `(.L_x_538) ;  /* 0x0000009000017945 */ /* 0x000fe20003800000 */
[----:B------:R-:W-:-:S04]  /*1cb90*/  FMUL R5, R5, R16 ;  /* 0x0000001005057220 */ /* 0x000fc80000400000 */
[----:B------:R-:W-:-:S05]  /*1cba0*/  FFMA R5, R150, R2, R5 ;  /* 0x0000000296057223 */ /* 0x000fca0000000005 */
[----:B------:R-:W-:-:S04]  /*1cbb0*/  F2FP.BF16.F32.PACK_AB R5, RZ, R5 ;  /* 0x00000005ff05723e */ /* 0x000fc800000010ff */
[----:B-1--4-:R-:W-:Y:S02]  /*1cbc0*/  PRMT R6, R5, 0x7610, R6 ;  /* 0x0000761005067816 */ /* 0x012fe40000000006 */
[----:B------:R-:W-:-:S05]  /*1cbd0*/  @P2 MOV R5, R161 ;  /* 0x000000a100052202 */ /* 0x000fca0000000f00 */
[----:B------:R0:W-:Y:S01]  /*1cbe0*/  @P2 STG.E.U16 desc[UR44][R4.64+0x1f0], R6 ;  /* 0x0001f00604002986 */ /* 0x0001e2000c10152c */
[----:B------:R-:W-:Y:S05]  /*1cbf0*/  @!P1 BRA `(.L_x_539) ;  /* 0x0000000000049947 */ /* 0x000fea0003800000 */
[----:B------:R1:W5:Y:S02]  /*1cc00*/  LDG.E.LTC128B.U16 R3, desc[UR44][R12.64+0x1f2] ;  /* 0x0001f22c0c037981 */ /* 0x000364000c1e1520 */
.L_x_539:
[----:B------:R-:W-:Y:S05]  /*1cc10*/  BSYNC B1 ;  /* 0x0000000000017941 */ /* 0x000fea0003800000 */
.L_x_538:
[----:B------:R-:W-:Y:S05]  /*1cc20*/  @!P1 BRA `(.L_x_540) ;  /* 0x0000004c00b09947 */ /* 0x000fea0003800000 */
[----:B-----5:R-:W-:-:S04]  /*1cc30*/  IMAD.U32 R3, R3, 0x10000, RZ ;  /* 0x0001000003037824 */ /* 0x020fc800078e00ff */
[----:B------:R-:W-:-:S04]  /*1cc40*/  FMUL R0, R3, R16 ;  /* 0x0000001003007220 */ /* 0x000fc80000400000 */
[----:B------:R-:W-:-:S05]  /*1cc50*/  FFMA R0, R151, R2, R0 ;  /* 0x0000000297007223 */ /* 0x000fca0000000000 */
[----:B------:R-:W-:-:S05]  /*1cc60*/  F2FP.BF16.F32.PACK_AB R0, RZ, R0 ;  /* 0x00000000ff00723e */ /* 0x000fca00000010ff */
[----:B------:R4:W-:Y:S01]  /*1cc70*/  STG.E.U16 desc[UR44][R160.64+0x1f2], R0 ;  /* 0x0001f200a0007986 */ /* 0x0009e2000c10152c */
[----:B------:R-:W-:Y:S05]  /*1cc80*/  BRA `(.L_x_540) ;  /* 0x0000004c00987947 */ /* 0x000fea0003800000 */
.L_x_33:
[----:B------:R-:W2:Y:S01]  /*1cc90*/  LDL.LU R3, [R1] ;  /* 0x0000000001037983 */ /* 0x000ea20000300800 */
[----:B------:R-:W-:-:S03]  /*1cca0*/  ULDC.64 UR4, c[0x0][0x5c0] ;  /* 0x0001700000047ab9 */ /* 0x000fc60000000a00 */
[----:B------:R-:W3:Y:S04]  /*1ccb0*/  LDL.LU R9, [R1+0x60] ;  /* 0x0000600001097983 */ /* 0x000ee80000300800 */
[----:B------:R-:W4:Y:S04]  /*1ccc0*/  LDL.LU R11, [R1+0x8c] ;  /* 0x00008c00010b7983 */ /* 0x000f280000300800 */
[----:B------:R-:W5:Y:S04]  /*1ccd0*/  LDL.LU R12, [R1+0x90] ;  /* 0x00009000010c7983 */ /* 0x000f680000300800 */
        /* <DEDUP_REMOVED lines=74> */
[----:B------:R-:W5:Y:S01]  /*1d180*/  LDL.LU R161, [R1+0x1cc] ;  /* 0x0001cc0001a17983 */ /* 0x000f620000300800 */
[----:B--2---:R-:W-:-:S03]  /*1d190*/  FMUL R3, R3, R2 ;  /* 0x0000000203037220 */ /* 0x004fc60000400000 */
[----:B------:R-:W2:Y:S01]  /*1d1a0*/  LDL.LU R160, [R1+0x1d0] ;  /* 0x0001d00001a07983 */ /* 0x000ea20000300800 */
[----:B------:R-:W-:-:S03]  /*1d1b0*/  LEA R4, P0, R6, UR4, 0x1 ;  /* 0x0000000406047c11 */ /* 0x000fc6000f8008ff */
[----:B------:R-:W2:Y:S04]  /*1d1c0*/  LDL.LU R159, [R1+0x1d4] ;  /* 0x0001d400019f7983 */ /* 0x000ea80000300800 */
[----:B------:R-:W2:Y:S04]  /*1d1d0*/  LDL.LU R158, [R1+0x1d8] ;  /* 0x0001d800019e7983 */ /* 0x000ea80000300800 */
[----:B------:R-:W2:Y:S04]  /*1d1e0*/  LDL.LU R157, [R1+0x1dc] ;  /* 0x0001dc00019d7983 */ /* 0x000ea80000300800 */
[----:B------:R-:W2:Y:S01]  /*1d1f0*/  LDL.LU R156, [R1+0x1e0] ;  /* 0x0001e000019c7983 */ /* 0x000ea20000300800 */
[----:B------:R-:W-:-:S03]  /*1d200*/  LEA.HI.X R5, R6, UR5, R10, 0x1, P0 ;  /* 0x0000000506057c11 */ /* 0x000fc600080f0c0a */
[----:B------:R-:W2:Y:S01]  /*1d210*/  LDL.LU R155, [R1+0x1e4] ;  /* 0x0001e400019b7983 */ /* 0x000ea20000300800 */
[----:B------:R-:W-:-:S03]  /*1d220*/  F2FP.BF16.F32.PACK_AB R3, RZ, R3 ;  /* 0x00000003ff03723e */ /* 0x000fc600000010ff */
[----:B------:R-:W2:Y:S04]  /*1d230*/  LDL.LU R154, [R1+0x1e8] ;  /* 0x0001e800019a7983 */ /* 0x000ea80000300800 */
[----:B------:R-:W2:Y:S04]  /*1d240*/  LDL.LU R23, [R1+0x1ec] ;  /* 0x0001ec0001177983 */ /* 0x000ea80000300800 */
[----:B------:R-:W2:Y:S04]  /*1d250*/  LDL.LU R22, [R1+0x1f0] ;  /* 0x0001f00001167983 */ /* 0x000ea80000300800 */
[----:B------:R-:W2:Y:S04]  /*1d260*/  LDL.LU R21, [R1+0x1f4] ;  /* 0x0001f40001157983 */ /* 0x000ea80000300800 */
[----:B------:R-:W2:Y:S04]  /*1d270*/  LDL.LU R20, [R1+0x1f8] ;  /* 0x0001f80001147983 */ /* 0x000ea80000300800 */
[----:B------:R-:W2:Y:S04]  /*1d280*/  LDL.LU R19, [R1+0x1fc] ;  /* 0x0001fc0001137983 */ /* 0x000ea80000300800 */
[----:B------:R-:W3:Y:S04]  /*1d290*/  LDL.LU R7, [R1+0x8] ;  /* 0x0000080001077983 */ /* 0x000ee80000300800 */
[----:B------:R-:W4:Y:S04]  /*1d2a0*/  LDL.LU R6, [R1+0xc] ;  /* 0x00000c0001067983 */ /* 0x000f280000300800 */
[----:B------:R0:W-:Y:S04]  /*1d2b0*/  @P1 STG.E.U16 desc[UR44][R4.64], R3 ;  /* 0x0000000304001986 */ /* 0x0001e8000c10152c */
[----:B0-----:R-:W5:Y:S01]  /*1d2c0*/  LDL.LU R3, [R1+0x4] ;  /* 0x0000040001037983 */ /* 0x001f620000300800 */
[----:B------:R-:W-:Y:S01]  /*1d2d0*/  ISETP.GT.AND P0, PT, R0, 0x1, P3 ;  /* 0x000000010000780c */ /* 0x000fe20001f04270 */
[----:B------:R-:W-:Y:S01]  /*1d2e0*/  USHF.L.U32 UR5, UR8, 0x4, URZ ;  /* 0x0000000408057899 */ /* 0x000fe2000800063f */
[----:B------:R-:W-:Y:S01]  /*1d2f0*/  ISETP.GT.AND P2, PT, R153, 0x8, PT ;  /* 0x000000089900780c */ /* 0x000fe20003f44270 */
[----:B------:R-:W-:Y:S01]  /*1d300*/  USHF.L.U64.HI UR4, UR8, 0x4, UR9 ;  /* 0x0000000408047899 */ /* 0x000fe20008010209 */
[----:B---3--:R-:W-:-:S05]  /*1d310*/  FMUL R7, R7, R2 ;  /* 0x0000000207077220 */ /* 0x008fca0000400000 */
[----:B------:R-:W-:-:S04]  /*1d320*/  F2FP.BF16.F32.PACK_AB R7, RZ, R7 ;  /* 0x00000007ff07723e */ /* 0x000fc800000010ff */
[----:B------:R-:W-:Y:S01]  /*1d330*/  PRMT R8, R7, 0x7610, R8 ;  /* 0x0000761007087816 */ /* 0x000fe20000000008 */
[----:B-----5:R-:W-:-:S05]  /*1d340*/  FMUL R3, R3, R2 ;  /* 0x0000000203037220 */ /* 0x020fca0000400000 */
[----:B------:R-:W-:-:S05]  /*1d350*/  F2FP.BF16.F32.PACK_AB R3, RZ, R3 ;  /* 0x00000003ff03723e */ /* 0x000fca00000010ff */
[----:B------:R4:W-:Y:S01]  /*1d360*/  @P0 STG.E.U16 desc[UR44][R4.64+0x2], R3 ;  /* 0x0000020304000986 */ /* 0x0009e2000c10152c */
[----:B------:R-:W-:Y:S01]  /*1d370*/  ISETP.GT.AND P0, PT, R0, RZ, P2 ;  /* 0x000000ff0000720c */ /* 0x000fe20001704270 */
[----:B----4-:R-:W-:Y:S01]  /*1d380*/  FMUL R3, R6, R2 ;  /* 0x0000000206037220 */ /* 0x010fe20000400000 */
[----:B------:R-:W-:-:S04]  /*1d390*/  IADD3 R6, P1, R4, UR5, RZ ;  /* 0x0000000504067c10 */ /* 0x000fc8000ff3e0ff */
[----:B------:R-:W-:Y:S02]  /*1d3a0*/  IADD3.X R7, R5, UR4, RZ, P1, !PT ;  /* 0x0000000405077c10 */ /* 0x000fe40008ffe4ff */
[----:B------:R-:W-:-:S05]  /*1d3b0*/  F2FP.BF16.F32.PACK_AB R3, RZ, R3 ;  /* 0x00000003ff03723e */ /* 0x000fca00000010ff */
[----:B------:R0:W-:Y:S01]  /*1d3c0*/  @P0 STG.E.U16 desc[UR44][R6.64], R8 ;  /* 0x0000000806000986 */ /* 0x0001e2000c10152c */
[----:B------:R-:W-:-:S03]  /*1d3d0*/  ISETP.GT.AND P0, PT, R0, 0x1, P2 ;  /* 0x000000010000780c */ /* 0x000fc60001704270 */
[----:B0-----:R-:W3:Y:S10]  /*1d3e0*/  LDL.LU R8, [R1+0x50] ;  /* 0x0000500001087983 */ /* 0x001ef40000300800 */
[----:B------:R0:W-:Y:S04]  /*1d3f0*/  @P0 STG.E.U16 desc[UR44][R6.64+0x2], R3 ;  /* 0x0000020306000986 */ /* 0x0001e8000c10152c */
[----:B0-----:R-:W4:Y:S01]  /*1d400*/  LDL.LU R3, [R1+0x10] ;  /* 0x0000100001037983 */ /* 0x001f220000300800 */
[----:B------:R-:W-:Y:S01]  /*1d410*/  ISETP.GT.AND P0, PT, R0, 0x8, P3 ;  /* 0x000000080000780c */ /* 0x000fe20001f04270 */
[----:B----4-:R-:W-:-:S05]  /*1d420*/  FMUL R3, R3, R2 ;  /* 0x0000000203037220 */ /* 0x010fca0000400000 */
[----:B------:R-:W-:-:S07]  /*1d430*/  F2FP.BF16.F32.PACK_AB R3, RZ, R3 ;  /* 0x00000003ff03723e */ /* 0x000fce00000010ff */
        /* <DEDUP_REMOVED lines=73> */
[----:B---3--:R-:W-:-:S05]  /*1d8d0*/  FMUL R8, R8, R2 ;  /* 0x0000000208087220 */ /* 0x008fca0000400000 */
[----:B------:R-:W-:Y:S01]  /*1d8e0*/  F2FP.BF16.F32.PACK_AB R8, RZ, R8 ;  /* 0x00000008ff08723e */ /* 0x000fe200000010ff */
[----:B----4-:R-:W-:-:S05]  /*1d8f0*/  FMUL R3, R3, R2 ;  /* 0x0000000203037220 */ /* 0x010fca0000400000 */
[----:B------:R-:W-:-:S05]  /*1d900*/  F2FP.BF16.F32.PACK_AB R3, RZ, R3 ;  /* 0x00000003ff03723e */ /* 0x000fca00000010ff */
[----:B------:R0:W-:Y:S01]  /*1d910*/  @P0 STG.E.U16 desc[UR44][R6.64+0x42], R3 ;  /* 0x0000420306000986 */ /* 0x0001e2000c10152c */
[----:B------:R-:W-:-:S03]  /*1d920*/  ISETP.GT.AND P0, PT, R0, 0x28, P3 ;  /* 0x000000280000780c */ /* 0x000fc60001f04270 */
[----:B0-----:R-:W3:Y:S01]  /*1d930*/  LDL.LU R3, [R1+0x54] ;  /* 0x0000540001037983 */ /* 0x001ee20000300800 */
[----:B------:R-:W-:-:S09]  /*1d940*/  ISETP.GT.AND P1, PT, R0, 0x29, P3 ;  /* 0x000000290000780c */ /* 0x000fd20001f24270 */
[----:B------:R0:W-:Y:S04]  /*1d950*/  @P0 STG.E.U16 desc[UR44][R4.64+0x50], R8 ;  /* 0x0000500804000986 */ /* 0x0001e8000c10152c */
[----:B0-----:R-:W4:Y:S01]  /*1d960*/  LDL.LU R8, [R1+0x58] ;  /* 0x0000580001087983 */ /* 0x001f220000300800 */
[----:B---3--:R-:W-:-:S05]  /*1d970*/  FMUL R3, R3, R2 ;  /* 0x0000000203037220 */ /* 0x008fca0000400000 */
[----:B------:R-:W-:-:S05]  /*1d980*/  F2FP.BF16.F32.PACK_AB R3, RZ, R3 ;  /* 0x00000003ff03723e */ /* 0x000fca00000010ff */
[----:B------:R0:W-:Y:S01]  /*1d990*/  @P1 STG.E.U16 desc[UR44][R4.64+0x52], R3 ;  /* 0x0000520304001986 */ /* 0x0001e2000c10152c */
[----:B----4-:R-:W-:-:S05]  /*1d9a0*/  FMUL R8, R8, R2 ;  /* 0x0000000208087220 */ /* 0x010fca0000400000 */
[----:B------:R-:W-:Y:S01]  /*1d9b0*/  F2FP.BF16.F32.PACK_AB R8, RZ, R8 ;  /* 0x00000008ff08723e */ /* 0x000fe200000010ff */
[----:B0-----:R-:W3:Y:S03]  /*1d9c0*/  LDL.LU R3, [R1+0x5c] ;  /* 0x00005c0001037983 */ /* 0x001ee60000300800 */
[----:B------:R-:W-:Y:S02]  /*1d9d0*/  PRMT R10, R8, 0x7610, R10 ;  /* 0x00007610080a7816 */ /* 0x000fe4000000000a */
[----:B------:R-:W4:Y:S01]  /*1d9e0*/  LDL.LU R8, [R1+0x64] ;  /* 0x0000640001087983 */ /* 0x000f220000300800 */
[C---:B------:R-:W-:Y:S02]  /*1d9f0*/  ISETP.GT.AND P1, PT, R0.reuse, 0x28, P2 ;  /* 0x000000280000780c */ /* 0x040fe40001724270 */
[C---:B------:R-:W-:Y:S02]  /*1da00*/  ISETP.GT.AND P4, PT, R0.reuse, 0x29, P2 ;  /* 0x000000290000780c */ /* 0x040fe40001784270 */
[C---:B------:R-:W-:Y:S01]  /*1da10*/  ISETP.GT.AND P5, PT, R0.reuse, 0x30, P3 ;  /* 0x000000300000780c */ /* 0x040fe20001fa4270 */
[----:B------:R-:W-:Y:S01]  /*1da20*/  FMUL R9, R9, R2 ;  /* 0x0000000209097220 */ /* 0x000fe20000400000 */
[----:B------:R-:W-:-:S04]  /*1da30*/  ISETP.GT.AND P0, PT, R0, 0x31, P3 ;  /* 0x000000310000780c */ /* 0x000fc80001f04270 */
[----:B------:R-:W-:-:S03]  /*1da40*/  F2FP.BF16.F32.PACK_AB R9, RZ, R9 ;  /* 0x00000009ff09723e */ /* 0x000fc600000010ff */
[----:B------:R0:W-:Y:S04]  /*1da50*/  @P1 STG.E.U16 desc[UR44][R6.64+0x50], R10 ;  /* 0x0000500a06001986 */ /* 0x0001e8000c10152c */
[----:B0-----:R-:W5:Y:S01]  /*1da60*/  LDL.LU R10, [R1+0x74] ;  /* 0x00007400010a7983 */ /* 0x001f620000300800 */
[----:B---3--:R-:W-:-:S05]  /*1da70*/  FMUL R3, R3, R2 ;  /* 0x0000000203037220 */ /* 0x008fca0000400000 */
[----:B------:R-:W-:Y:S01]  /*1da80*/  F2FP.BF16.F32.PACK_AB R3, RZ, R3 ;  /* 0x00000003ff03723e */ /* 0x000fe200000010ff */
[----:B----4-:R-:W-:-:S04]  /*1da90*/  FMUL R8, R8, R2 ;  /* 0x0000000208087220 */ /* 0x010fc80000400000 */
[----:B------:R0:W-:Y:S04]  /*1daa0*/  @P4 STG.E.U16 desc[UR44][R6.64+0x52], R3 ;  /* 0x0000520306004986 */ /* 0x0001e8000c10152c */
[----:B------:R1:W-:Y:S01]  /*1dab0*/  @P5 STG.E.U16 desc[UR44][R4.64+0x60], R9 ;  /* 0x0000600904005986 */ /* 0x0003e2000c10152c */
[----:B0-----:R-:W-:-:S03]  /*1dac0*/  F2FP.BF16.F32.PACK_AB R3, RZ, R8 ;  /* 0x00000008ff03723e */ /* 0x001fc600000010ff */
[----:B------:R-:W3:Y:S01]  /*1dad0*/  LDL.LU R8, [R1+0x68] ;  /* 0x0000680001087983 */ /* 0x000ee20000300800 */
[----:B-1----:R-:W-:-:S03]  /*1dae0*/  PRMT R9, R3, 0x7610, R9 ;  /* 0x0000761003097816 */ /* 0x002fc60000000009 */
[----:B------:R-:W4:Y:S04]  /*1daf0*/  LDL.LU R3, [R1+0x6c] ;  /* 0x00006c0001037983 */ /* 0x000f280000300800 */
[----:B------:R0:W-:Y:S04]  /*1db00*/  @P0 STG.E.U16 desc[UR44][R4.64+0x62], R9 ;  /* 0x0000620904000986 */ /* 0x0001e8000c10152c */
[----:B0-----:R-:W2:Y:S01]  /*1db10*/  LDL.LU R9, [R1+0x70] ;  /* 0x0000700001097983 */ /* 0x001ea20000300800 */
[----:B------:R-:W-:Y:S01]  /*1db20*/  ISETP.GT.AND P1, PT, R0, 0x30, P2 ;  /* 0x000000300000780c */ /* 0x000fe20001724270 */
[----:B---3--:R-:W-:-:S05]  /*1db30*/  FMUL R8, R8, R2 ;  /* 0x0000000208087220 */ /* 0x008fca0000400000 */
[----:B------:R-:W-:-:S07]  /*1db40*/  F2FP.BF16.F32.PACK_AB R8, RZ, R8 ;  /* 0x00000008ff08723e */ /* 0x000fce00000010ff */
[----:B------:R0:W-:Y:S01]  /*1db50*/  @P1 STG.E.U16 desc[UR44][R6.64+0x60], R8 ;  /* 0x0000600806001986 */ /* 0x0001e2000c10152c */
[----:B--2---:R-:W-:-:S05]  /*1db60*/  FMUL R9, R9, R2 ;  /* 0x0000000209097220 */ /* 0x004fca0000400000 */
[----:B0-----:R-:W-:-:S04]  /*1db70*/  F2FP.BF16.F32.PACK_AB R8, RZ, R9 ;  /* 0x00000009ff08723e */ /* 0x001fc800000010ff */
[----:B------:R-:W-:Y:S02]  /*1db80*/  PRMT R9, R8, 0x7610, R9 ;  /* 0x0000761008097816 */ /* 0x000fe40000000009 */
[----:B------:R-:W2:Y:S01]  /*1db90*/  LDL.LU R8, [R1+0x78] ;  /* 0x0000780001087983 */ /* 0x000ea20000300800 */
[C---:B------:R-:W-:Y:S01]  /*1dba0*/  ISETP.GT.AND P4, PT, R0.reuse, 0x31, P2 ;  /* 0x000000310000780c */ /* 0x040fe20001784270 */
[-C--:B----4-:R-:W-:Y:S01]  /*1dbb0*/  FMUL R3, R3, R2.reuse ;  /* 0x0000000203037220 */ /* 0x090fe20000400000 */
[----:B------:R-:W-:Y:S01]  /*1dbc0*/  ISETP.GT.AND P5, PT, R0, 0x38, P3 ;  /* 0x000000380000780c */ /* 0x000fe20001fa4270 */
[----:B-----5:R-:W-:-:S03]  /*1dbd0*/  FMUL R10, R10, R2 ;  /* 0x000000020a0a7220 */ /* 0x020fc60000400000 */
[----:B------:R-:W-:Y:S02]  /*1dbe0*/  F2FP.BF16.F32.PACK_AB R3, RZ, R3 ;  /* 0x00000003ff03723e */ /* 0x000fe400000010ff */
[----:B------:R-:W-:-:S05]  /*1dbf0*/  ISETP.GT.AND P6, PT, R0, 0x39, P3 ;  /* 0x000000390000780c */ /* 0x000fca0001fc4270 */
[----:B------:R0:W-:Y:S04]  /*1dc00*/  @P4 STG.E.U16 desc[UR44][R6.64+0x62], R3 ;  /* 0x0000620306004986 */ /* 0x0001e8000c10152c */
[----:B------:R1:W-:Y:S01]  /*1dc10*/  @P5 STG.E.U16 desc[UR44][R4.64+0x70], R9 ;  /* 0x0000700904005986 */ /* 0x0003e2000c10152c */
[----:B0-----:R-:W-:-:S04]  /*1dc20*/  F2FP.BF16.F32.PACK_AB R3, RZ, R10 ;  /* 0x0000000aff03723e */ /* 0x001fc800000010ff */
[----:B------:R-:W-:Y:S01]  /*1dc30*/  PRMT R10, R3, 0x7610, R10 ;  /* 0x00007610030a7816 */ /* 0x000fe2000000000a */
[----:B-1----:R-:W3:Y:S04]  /*1dc40*/  LDL.LU R9, [R1+0x80] ;  /* 0x0000800001097983 */ /* 0x002ee80000300800 */
[----:B------:R0:W-:Y:S01]  /*1dc50*/  @P6 STG.E.U16 desc[UR44][R4.64+0x72], R10 ;  /* 0x0000720a04006986 */ /* 0x0001e2000c10152c */
[----:B--2---:R-:W-:-:S05]  /*1dc60*/  FMUL R8, R8, R2 ;  /* 0x0000000208087220 */ /* 0x004fca0000400000 */
[----:B------:R-:W-:Y:S02]  /*1dc70*/  F2FP.BF16.F32.PACK_AB R3, RZ, R8 ;  /* 0x00000008ff03723e */ /* 0x000fe400000010ff */
[----:B------:R-:W2:Y:S02]  /*1dc80*/  LDL.LU R8, [R1+0x7c] ;  /* 0x00007c0001087983 */ /* 0x000ea40000300800 */
[----:B0-----:R-:W-:Y:S02]  /*1dc90*/  PRMT R10, R3, 0x7610, R10 ;  /* 0x00007610030a7816 */ /* 0x001fe4000000000a */
[----:B------:R-:W4:Y:S01]  /*1dca0*/  LDL.LU R3, [R1+0x84] ;  /* 0x0000840001037983 */ /* 0x000f220000300800 */
[C---:B------:R-:W-:Y:S02]  /*1dcb0*/  ISETP.GT.AND P0, PT, R0.reuse, 0x38, P2 ;  /* 0x000000380000780c */ /* 0x040fe40001704270 */
[C---:B------:R-:W-:Y:S02]  /*1dcc0*/  ISETP.GT.AND P1, PT, R0.reuse, 0x39, P2 ;  /* 0x000000390000780c */ /* 0x040fe40001724270 */
[----:B------:R-:W-:-:S02]  /*1dcd0*/  ISETP.GT.AND P4, PT, R0, 0x40, P3 ;  /* 0x000000400000780c */ /* 0x000fc40001f84270 */
[----:B------:R-:W-:-:S07]  /*1dce0*/  ISETP.GT.AND P5, PT, R0, 0x41, P3 ;  /* 0x000000410000780c */ /* 0x000fce0001fa4270 */
[----:B------:R0:W-:Y:S01]  /*1dcf0*/  @P0 STG.E.U16 desc[UR44][R6.64+0x70], R10 ;  /* 0x0000700a06000986 */ /* 0x0001e2000c10152c */
[----:B---3--:R-:W-:-:S05]  /*1dd00*/  FMUL R9, R9, R2 ;  /* 0x0000000209097220 */ /* 0x008fca0000400000 */
[----:B------:R-:W-:Y:S01]  /*1dd10*/  F2FP.BF16.F32.PACK_AB R9, RZ, R9 ;  /* 0x00000009ff09723e */ /* 0x000fe200000010ff */
[-C--:B--2---:R-:W-:Y:S01]  /*1dd20*/  FMUL R8, R8, R2.reuse ;  /* 0x0000000208087220 */ /* 0x084fe20000400000 */
[----:B----4-:R-:W-:-:S04]  /*1dd30*/  FMUL R3, R3, R2 ;  /* 0x0000000203037220 */ /* 0x010fc80000400000 */
[----:B------:R-:W-:-:S04]  /*1dd40*/  F2FP.BF16.F32.PACK_AB R8, RZ, R8 ;  /* 0x00000008ff08723e */ /* 0x000fc800000010ff */
[----:B0-----:R-:W-:Y:S02]  /*1dd50*/  PRMT R10, R8, 0x7610, R10 ;  /* 0x00007610080a7816 */ /* 0x001fe4000000000a */
[----:B------:R-:W-:Y:S01]  /*1dd60*/  F2FP.BF16.F32.PACK_AB R3, RZ, R3 ;  /* 0x00000003ff03723e */ /* 0x000fe200000010ff */
[----:B------:R-:W2:Y:S04]  /*1dd70*/  LDL.LU R8, [R1+0x88] ;  /* 0x0000880001087983 */ /* 0x000ea80000300800 */
[----:B------:R-:W-:Y:S04]  /*1dd80*/  @P1 STG.E.U16 desc[UR44][R6.64+0x72], R10 ;  /* 0x0000720a06001986 */ /* 0x000fe8000c10152c */
[----:B------:R0:W-:Y:S04]  /*1dd90*/  @P4 STG.E.U16 desc[UR44][R4.64+0x80], R9 ;  /* 0x0000800904004986 */ /* 0x0001e8000c10152c */
[----:B------:R1:W-:Y:S04]  /*1dda0*/  @P5 STG.E.U16 desc[UR44][R4.64+0x82], R3 ;  /* 0x0000820304005986 */ /* 0x0003e8000c10152c */
[----:B0-----:R-:W3:Y:S04]  /*1ddb0*/  LDL.LU R9, [R1+0x94] ;  /* 0x0000940001097983 */ /* 0x001ee80000300800 */
[----:B-1----:R-:W4:Y:S01]  /*1ddc0*/  LDL.LU R3, [R1+0x98] ;  /* 0x0000980001037983 */ /* 0x002f220000300800 */
[----:B------:R-:W-:Y:S01]  /*1ddd0*/  ISETP.GT.AND P0, PT, R0, 0x40, P2 ;  /* 0x000000400000780c */ /* 0x000fe20001704270 */
[----:B--2---:R-:W-:-:S05]  /*1dde0*/  FMUL R8, R8, R2 ;  /* 0x0000000208087220 */ /* 0x004fca0000400000 */
[----:B------:R-:W-:-:S07]  /*1ddf0*/  F2FP.BF16.F32.PACK_AB R8, RZ, R8 ;  /* 0x00000008ff08723e */ /* 0x000fce00000010ff */
[----:B------:R0:W-:Y:S01]  /*1de00*/  @P0 STG.E.U16 desc[UR44][R6.64+0x80], R8 ;  /* 0x0000800806000986 */ /* 0x0001e2000c10152c */
[----:B----4-:R-:W-:-:S05]  /*1de10*/  FMUL R3, R3, R2 ;  /* 0x0000000203037220 */ /* 0x010fca0000400000 */
[----:B0-----:R-:W-:Y:S02]  /*1de20*/  F2FP.BF16.F32.PACK_AB R8, RZ, R3 ;  /* 0x00000003ff08723e */ /* 0x001fe400000010ff */
[----:B------:R-:W2:Y:S02]  /*1de30*/  LDL.LU R3, [R1+0x9c] ;  /* 0x00009c0001037983 */ /* 0x000ea40000300800 */
[----:B------:R-:W-:Y:S02]  /*1de40*/  PRMT R13, R8, 0x7610, R13 ;  /* 0x00007610080d7816 */ /* 0x000fe4000000000d */
[----:B------:R-:W4:Y:S01]  /*1de50*/  LDL.LU R8, [R1+0xa0] ;  /* 0x0000a00001087983 */ /* 0x000f220000300800 */
[C---:B------:R-:W-:Y:S01]  /*1de60*/  ISETP.GT.AND P1, PT, R0.reuse, 0x41, P2 ;  /* 0x000000410000780c */ /* 0x040fe20001724270 */
[-C--:B---3--:R-:W-:Y:S01]  /*1de70*/  FMUL R9, R9, R2.reuse ;  /* 0x0000000209097220 */ /* 0x088fe20000400000 */
[-C--:B------:R-:W-:Y:S01]  /*1de80*/  FMUL R11, R11, R2.reuse ;  /* 0x000000020b0b7220 */ /* 0x080fe20000400000 */
[----:B------:R-:W-:Y:S01]  /*1de90*/  ISETP.GT.AND P4, PT, R0, 0x48, P3 ;  /* 0x000000480000780c */ /* 0x000fe20001f84270 */
[----:B------:R-:W-:-:S02]  /*1dea0*/  FMUL R12, R12, R2 ;  /* 0x000000020c0c7220 */ /* 0x000fc40000400000 */
[----:B------:R-:W-:Y:S02]  /*1deb0*/  F2FP.BF16.F32.PACK_AB R9, RZ, R9 ;  /* 0x00000009ff09723e */ /* 0x000fe400000010ff */
[----:B------:R-:W-:Y:S02]  /*1dec0*/  F2FP.BF16.F32.PACK_AB R11, RZ, R11 ;  /* 0x0000000bff0b723e */ /* 0x000fe400000010ff */
[----:B------:R-:W-:Y:S02]  /*1ded0*/  F2FP.BF16.F32.PACK_AB R10, RZ, R12 ;  /* 0x0000000cff0a723e */ /* 0x000fe400000010ff */
[----:B------:R-:W-:Y:S02]  /*1dee0*/  PRMT R12, R9, 0x7610, R12 ;  /* 0x00007610090c7816 */ /* 0x000fe4000000000c */
[C---:B------:R-:W-:Y:S01]  /*1def0*/  ISETP.GT.AND P5, PT, R0.reuse, 0x49, P3 ;  /* 0x000000490000780c */ /* 0x040fe20001fa4270 */
[----:B------:R-:W-:Y:S01]  /*1df00*/  @P1 STG.E.U16 desc[UR44][R6.64+0x82], R11 ;  /* 0x0000820b06001986 */ /* 0x000fe2000c10152c */
[----:B------:R-:W-:-:S02]  /*1df10*/  ISETP.GT.AND P0, PT, R0, 0x48, P2 ;  /* 0x000000480000780c */ /* 0x000fc40001704270 */
[C---:B------:R-:W-:Y:S01]  /*1df20*/  ISETP.GT.AND P1, PT, R0.reuse, 0x49, P2 ;  /* 0x000000490000780c */ /* 0x040fe20001724270 */
[----:B------:R0:W-:Y:S01]  /*1df30*/  @P4 STG.E.U16 desc[UR44][R4.64+0x90], R10 ;  /* 0x0000900a04004986 */ /* 0x0001e2000c10152c */
[----:B------:R-:W-:-:S07]  /*1df40*/  ISETP.GT.AND P4, PT, R0, 0x50, P3 ;  /* 0x000000500000780c */ /* 0x000fce0001f84270 */
[----:B------:R1:W-:Y:S01]  /*1df50*/  @P5 STG.E.U16 desc[UR44][R4.64+0x92], R12 ;  /* 0x0000920c04005986 */ /* 0x0003e2000c10152c */
[----:B------:R-:W-:-:S03]  /*1df60*/  ISETP.GT.AND P5, PT, R0, 0x51, P3 ;  /* 0x000000510000780c */ /* 0x000fc60001fa4270 */
[----:B------:R3:W-:Y:S01]  /*1df70*/  @P0 STG.E.U16 desc[UR44][R6.64+0x90], R13 ;  /* 0x0000900d06000986 */ /* 0x0007e2000c10152c */
[C---:B------:R-:W-:Y:S02]  /*1df80*/  ISETP.GT.AND P0, PT, R0.reuse, 0x51, P2 ;  /* 0x000000510000780c */ /* 0x040fe40001704270 */
[----:B------:R-:W-:Y:S01]  /*1df90*/  ISETP.GT.AND P6, PT, R0, 0x71, P3 ;  /* 0x000000710000780c */ /* 0x000fe20001fc4270 */
[----:B--2---:R-:W-:-:S05]  /*1dfa0*/  FMUL R3, R3, R2 ;  /* 0x0000000203037220 */ /* 0x004fca0000400000 */
[----:B------:R-:W-:Y:S01]  /*1dfb0*/  F2FP.BF16.F32.PACK_AB R9, RZ, R3 ;  /* 0x00000003ff09723e */ /* 0x000fe200000010ff */
[-C--:B----4-:R-:W-:Y:S01]  /*1dfc0*/  FMUL R3, R8, R2.reuse ;  /* 0x0000000208037220 */ /* 0x090fe20000400000 */
[----:B------:R-:W-:-:S04]  /*1dfd0*/  FMUL R8, R235, R2 ;  /* 0x00000002eb087220 */ /* 0x000fc80000400000 */
[----:B------:R-:W-:Y:S02]  /*1dfe0*/  F2FP.BF16.F32.PACK_AB R3, RZ, R3 ;  /* 0x00000003ff03723e */ /* 0x000fe400000010ff */
[----:B0-----:R-:W-:Y:S02]  /*1dff0*/  PRMT R10, R9, 0x7610, R10 ;  /* 0x00007610090a7816 */ /* 0x001fe4000000000a */
[----:B------:R-:W-:Y:S01]  /*1e000*/  PRMT R11, R3, 0x7610, R11 ;  /* 0x00007610030b7816 */ /* 0x000fe2000000000b */
[----:B------:R-:W-:Y:S01]  /*1e010*/  FMUL R3, R233, R2 ;  /* 0x00000002e9037220 */ /* 0x000fe20000400000 */
[----:B------:R-:W-:Y:S01]  /*1e020*/  F2FP.BF16.F32.PACK_AB R8, RZ, R8 ;  /* 0x00000008ff08723e */ /* 0x000fe200000010ff */
[----:B------:R-:W-:Y:S01]  /*1e030*/  FMUL R9, R234, R2 ;  /* 0x00000002ea097220 */ /* 0x000fe20000400000 */
[----:B------:R0:W-:Y:S02]  /*1e040*/  @P1 STG.E.U16 desc[UR44][R6.64+0x92], R10 ;  /* 0x0000920a06001986 */ /* 0x0001e4000c10152c */
[----:B-1----:R-:W-:-:S02]  /*1e050*/  PRMT R12, R8, 0x7610, R12 ;  /* 0x00007610080c7816 */ /* 0x002fc4000000000c */
[----:B------:R-:W-:Y:S01]  /*1e060*/  F2FP.BF16.F32.PACK_AB R8, RZ, R3 ;  /* 0x00000003ff08723e */ /* 0x000fe200000010ff */
[-C--:B------:R-:W-:Y:S01]  /*1e070*/  FMUL R3, R232, R2.reuse ;  /* 0x00000002e8037220 */ /* 0x080fe20000400000 */
[C---:B------:R-:W-:Y:S02]  /*1e080*/  ISETP.GT.AND P1, PT, R0.reuse, 0x50, P2 ;  /* 0x000000500000780c */ /* 0x040fe40001724270 */
[----:B------:R-:W-:Y:S01]  /*1e090*/  F2FP.BF16.F32.PACK_AB R9, RZ, R9 ;  /* 0x00000009ff09723e */ /* 0x000fe200000010ff */
[----:B------:R1:W-:Y:S01]  /*1e0a0*/  @P4 STG.E.U16 desc[UR44][R4.64+0xa0], R11 ;  /* 0x0000a00b04004986 */ /* 0x0003e2000c10152c */
[----:B------:R-:W-:Y:S02]  /*1e0b0*/  ISETP.GT.AND P4, PT, R0, 0x58, P3 ;  /* 0x000000580000780c */ /* 0x000fe40001f84270 */
[----:B---3--:R-:W-:Y:S02]  /*1e0c0*/  PRMT R13, R9, 0x7610, R13 ;  /* 0x00007610090d7816 */ /* 0x008fe4000000000d */
[----:B------:R-:W-:Y:S01]  /*1e0d0*/  F2FP.BF16.F32.PACK_AB R9, RZ, R3 ;  /* 0x00000003ff09723e */ /* 0x000fe200000010ff */
[-C--:B------:R-:W-:Y:S01]  /*1e0e0*/  FMUL R3, R230, R2.reuse ;  /* 0x00000002e6037220 */ /* 0x080fe20000400000 */
[----:B------:R-:W-:Y:S01]  /*1e0f0*/  PRMT R14, R8, 0x7610, R14 ;  /* 0x00007610080e7816 */ /* 0x000fe2000000000e */
[----:B------:R-:W-:Y:S01]  /*1e100*/  FMUL R8, R231, R2 ;  /* 0x00000002e7087220 */ /* 0x000fe20000400000 */
[----:B------:R2:W-:Y:S01]  /*1e110*/  @P5 STG.E.U16 desc[UR44][R4.64+0xa2], R12 ;  /* 0x0000a20c04005986 */ /* 0x0005e2000c10152c */
[----:B------:R-:W-:-:S02]  /*1e120*/  ISETP.GT.AND P5, PT, R0, 0x59, P3 ;  /* 0x000000590000780c */ /* 0x000fc40001fa4270 */
[----:B------:R-:W-:Y:S01]  /*1e130*/  F2FP.BF16.F32.PACK_AB R3, RZ, R3 ;  /* 0x00000003ff03723e */ /* 0x000fe200000010ff */
[----:B------:R-:W-:Y:S01]  /*1e140*/  @P1 STG.E.U16 desc[UR44][R6.64+0xa0], R13 ;  /* 0x0000a00d06001986 */ /* 0x000fe2000c10152c */
[----:B0-----:R-:W-:Y:S01]  /*1e150*/  F2FP.BF16.F32.PACK_AB R10, RZ, R8 ;  /* 0x00000008ff0a723e */ /* 0x001fe200000010ff */
[-C--:B------:R-:W-:Y:S01]  /*1e160*/  FMUL R8, R229, R2.reuse ;  /* 0x00000002e5087220 */ /* 0x080fe20000400000 */
[----:B-1----:R-:W-:Y:S01]  /*1e170*/  PRMT R11, R3, 0x7610, R11 ;  /* 0x00007610030b7816 */ /* 0x002fe2000000000b */
[----:B------:R-:W-:Y:S01]  /*1e180*/  @P0 STG.E.U16 desc[UR44][R6.64+0xa2], R14 ;  /* 0x0000a20e06000986 */ /* 0x000fe2000c10152c */
[----:B------:R-:W-:Y:S01]  /*1e190*/  ISETP.GT.AND P0, PT, R0, 0x58, P2 ;  /* 0x000000580000780c */ /* 0x000fe20001704270 */
[----:B------:R-:W-:Y:S01]  /*1e1a0*/  FMUL R3, R228, R2 ;  /* 0x00000002e4037220 */ /* 0x000fe20000400000 */
[C---:B------:R-:W-:Y:S01]  /*1e1b0*/  ISETP.GT.AND P1, PT, R0.reuse, 0x59, P2 ;  /* 0x000000590000780c */ /* 0x040fe20001724270 */
[----:B------:R0:W-:Y:S01]  /*1e1c0*/  @P4 STG.E.U16 desc[UR44][R4.64+0xb0], R9 ;  /* 0x0000b00904004986 */ /* 0x0001e2000c10152c */
[----:B------:R-:W-:-:S02]  /*1e1d0*/  ISETP.GT.AND P4, PT, R0, 0x60, P3 ;  /* 0x000000600000780c */ /* 0x000fc40001f84270 */
[----:B------:R-:W-:Y:S01]  /*1e1e0*/  F2FP.BF16.F32.PACK_AB R8, RZ, R8 ;  /* 0x00000008ff08723e */ /* 0x000fe200000010ff */
[----:B------:R1:W-:Y:S03]  /*1e1f0*/  @P5 STG.E.U16 desc[UR44][R4.64+0xb2], R10 ;  /* 0x0000b20a04005986 */ /* 0x0003e6000c10152c */
[----:B--2---:R-:W-:Y:S02]  /*1e200*/  PRMT R12, R8, 0x7610, R12 ;  /* 0x00007610080c7816 */ /* 0x004fe4000000000c */
[----:B0-----:R-:W-:Y:S01]  /*1e210*/  F2FP.BF16.F32.PACK_AB R9, RZ, R3 ;  /* 0x00000003ff09723e */ /* 0x001fe200000010ff */
[-C--:B------:R-:W-:Y:S01]  /*1e220*/  FMUL R3, R227, R2.reuse ;  /* 0x00000002e3037220 */ /* 0x080fe20000400000 */
[-C--:B------:R-:W-:Y:S02]  /*1e230*/  FMUL R8, R226, R2.reuse ;  /* 0x00000002e2087220 */ /* 0x080fe40000400000 */
[----:B-1----:R-:W-:Y:S01]  /*1e240*/  PRMT R10, R9, 0x7610, R10 ;  /* 0x00007610090a7816 */ /* 0x002fe2000000000a */
[----:B------:R0:W-:Y:S01]  /*1e250*/  @P0 STG.E.U16 desc[UR44][R6.64+0xb0], R11 ;  /* 0x0000b00b06000986 */ /* 0x0001e2000c10152c */
[----:B------:R-:W-:Y:S01]  /*1e260*/  F2FP.BF16.F32.PACK_AB R3, RZ, R3 ;  /* 0x00000003ff03723e */ /* 0x000fe200000010ff */
[----:B------:R-:W-:Y:S01]  /*1e270*/  FMUL R9, R225, R2 ;  /* 0x00000002e1097220 */ /* 0x000fe20000400000 */
[C---:B------:R-:W-:Y:S01]  /*1e280*/  ISETP.GT.AND P5, PT, R0.reuse, 0x61, P3 ;  /* 0x000000610000780c */ /* 0x040fe20001fa4270 */
[----:B------:R1:W-:Y:S01]  /*1e290*/  @P1 STG.E.U16 desc[UR44][R6.64+0xb2], R12 ;  /* 0x0000b20c06001986 */ /* 0x0003e2000c10152c */
[----:B------:R-:W-:-:S03]  /*1e2a0*/  ISETP.GT.AND P1, PT, R0, 0x60, P2 ;  /* 0x000000600000780c */ /* 0x000fc60001724270 */
[----:B------:R-:W-:Y:S01]  /*1e2b0*/  @P4 STG.E.U16 desc[UR44][R4.64+0xc0], R10 ;  /* 0x0000c00a04004986 */ /* 0x000fe2000c10152c */
[----:B------:R-:W-:Y:S02]  /*1e2c0*/  ISETP.GT.AND P4, PT, R0, 0x61, P2 ;  /* 0x000000610000780c */ /* 0x000fe40001784270 */
[----:B------:R-:W-:Y:S02]  /*1e2d0*/  F2FP.BF16.F32.PACK_AB R8, RZ, R8 ;  /* 0x00000008ff08723e */ /* 0x000fe400000010ff */
[----:B0-----:R-:W-:Y:S01]  /*1e2e0*/  PRMT R11, R3, 0x7610, R11 ;  /* 0x00007610030b7816 */ /* 0x001fe2000000000b */
[-C--:B------:R-:W-:Y:S01]  /*1e2f0*/  FMUL R3, R224, R2.reuse ;  /* 0x00000002e0037220 */ /* 0x080fe20000400000 */
[----:B------:R-:W-:Y:S02]  /*1e300*/  F2FP.BF16.F32.PACK_AB R9, RZ, R9 ;  /* 0x00000009ff09723e */ /* 0x000fe400000010ff */
[----:B-1----:R-:W-:Y:S02]  /*1e310*/  PRMT R12, R8, 0x7610, R12 ;  /* 0x00007610080c7816 */ /* 0x002fe4000000000c */
[----:B------:R-:W-:Y:S01]  /*1e320*/  F2FP.BF16.F32.PACK_AB R8, RZ, R3 ;  /* 0x00000003ff08723e */ /* 0x000fe200000010ff */
[----:B------:R-:W-:Y:S01]  /*1e330*/  FMUL R3, R223, R2 ;  /* 0x00000002df037220 */ /* 0x000fe20000400000 */
[----:B------:R-:W-:Y:S01]  /*1e340*/  PRMT R13, R9, 0x7610, R13 ;  /* 0x00007610090d7816 */ /* 0x000fe2000000000d */
[----:B------:R0:W-:Y:S01]  /*1e350*/  @P5 STG.E.U16 desc[UR44][R4.64+0xc2], R11 ;  /* 0x0000c20b04005986 */ /* 0x0001e2000c10152c */
[----:B------:R-:W-:-:S02]  /*1e360*/  ISETP.GT.AND P0, PT, R0, 0x68, P3 ;  /* 0x000000680000780c */ /* 0x000fc40001f04270 */
[----:B------:R-:W-:Y:S01]  /*1e370*/  F2FP.BF16.F32.PACK_AB R9, RZ, R3 ;  /* 0x00000003ff09723e */ /* 0x000fe200000010ff */
[----:B------:R1:W-:Y:S01]  /*1e380*/  @P1 STG.E.U16 desc[UR44][R6.64+0xc0], R12 ;  /* 0x0000c00c06001986 */ /* 0x0003e2000c10152c */
[----:B------:R-:W-:-:S03]  /*1e390*/  FMUL R3, R221, R2 ;  /* 0x00000002dd037220 */ /* 0x000fc60000400000 */
[----:B------:R-:W-:Y:S01]  /*1e3a0*/  @P4 STG.E.U16 desc[UR44][R6.64+0xc2], R13 ;  /* 0x0000c20d06004986 */ /* 0x000fe2000c10152c */
[----:B------:R-:W-:Y:S02]  /*1e3b0*/  ISETP.GT.AND P4, PT, R0, 0x69, P3 ;  /* 0x000000690000780c */ /* 0x000fe40001f84270 */
[----:B------:R-:W-:Y:S01]  /*1e3c0*/  PRMT R14, R8, 0x7610, R14 ;  /* 0x00007610080e7816 */ /* 0x000fe2000000000e */
[-C--:B------:R-:W-:Y:S01]  /*1e3d0*/  FMUL R8, R222, R2.reuse ;  /* 0x00000002de087220 */ /* 0x080fe20000400000 */
[----:B------:R-:W-:Y:S02]  /*1e3e0*/  F2FP.BF16.F32.PACK_AB R3, RZ, R3 ;  /* 0x00000003ff03723e */ /* 0x000fe400000010ff */
[----:B------:R-:W-:Y:S01]  /*1e3f0*/  ISETP.GT.AND P1, PT, R0, 0x68, P2 ;  /* 0x000000680000780c */ /* 0x000fe20001724270 */
[----:B------:R-:W-:Y:S01]  /*1e400*/  @P0 STG.E.U16 desc[UR44][R4.64+0xd0], R14 ;  /* 0x0000d00e04000986 */ /* 0x000fe2000c10152c */
[----:B0-----:R-:W-:Y:S01]  /*1e410*/  PRMT R11, R3, 0x7610, R11 ;  /* 0x00007610030b7816 */ /* 0x001fe2000000000b */
[----:B------:R-:W-:Y:S01]  /*1e420*/  FMUL R3, R219, R2 ;  /* 0x00000002db037220 */ /* 0x000fe20000400000 */
[----:B------:R-:W-:Y:S01]  /*1e430*/  F2FP.BF16.F32.PACK_AB R10, RZ, R8 ;  /* 0x00000008ff0a723e */ /* 0x000fe200000010ff */
[----:B------:R-:W-:Y:S01]  /*1e440*/  FMUL R8, R220, R2 ;  /* 0x00000002dc087220 */ /* 0x000fe20000400000 */
[C---:B------:R-:W-:Y:S01]  /*1e450*/  ISETP.GT.AND P0, PT, R0.reuse, 0x69, P2 ;  /* 0x000000690000780c */ /* 0x040fe20001704270 */
[----:B------:R0:W-:Y:S01]  /*1e460*/  @P4 STG.E.U16 desc[UR44][R4.64+0xd2], R9 ;  /* 0x0000d20904004986 */ /* 0x0001e2000c10152c */
[----:B------:R-:W-:-:S02]  /*1e470*/  ISETP.GT.AND P5, PT, R0, 0x70, P3 ;  /* 0x000000700000780c */ /* 0x000fc40001fa4270 */
[----:B------:R-:W-:-:S04]  /*1e480*/  F2FP.BF16.F32.PACK_AB R8, RZ, R8 ;  /* 0x00000008ff08723e */ /* 0x000fc800000010ff */
[----:B-1----:R-:W-:Y:S02]  /*1e490*/  PRMT R12, R8, 0x7610, R12 ;  /* 0x00007610080c7816 */ /* 0x002fe4000000000c */
[----:B0-----:R-:W-:Y:S01]  /*1e4a0*/  F2FP.BF16.F32.PACK_AB R9, RZ, R3 ;  /* 0x00000003ff09723e */ /* 0x001fe200000010ff */
[-C--:B------:R-:W-:Y:S01]  /*1e4b0*/  FMUL R3, R218, R2.reuse ;  /* 0x00000002da037220 */ /* 0x080fe20000400000 */
[----:B------:R-:W-:Y:S01]  /*1e4c0*/  FMUL R8, R217, R2 ;  /* 0x00000002d9087220 */ /* 0x000fe20000400000 */
[----:B------:R0:W-:Y:S03]  /*1e4d0*/  @P1 STG.E.U16 desc[UR44][R6.64+0xd0], R10 ;  /* 0x0000d00a06001986 */ /* 0x0001e6000c10152c */
[----:B------:R-:W-:Y:S01]  /*1e4e0*/  F2FP.BF16.F32.PACK_AB R3, RZ, R3 ;  /* 0x00000003ff03723e */ /* 0x000fe200000010ff */
[----:B------:R1:W-:Y:S01]  /*1e4f0*/  @P0 STG.E.U16 desc[UR44][R6.64+0xd2], R11 ;  /* 0x0000d20b06000986 */ /* 0x0003e2000c10152c */
[----:B------:R-:W-:-:S02]  /*1e500*/  ISETP.GT.AND P1, PT, R0, 0x70, P2 ;  /* 0x000000700000780c */ /* 0x000fc40001724270 */
[----:B------:R-:W-:Y:S01]  /*1e510*/  F2FP.BF16.F32.PACK_AB R8, RZ, R8 ;  /* 0x00000008ff08723e */ /* 0x000fe200000010ff */
[----:B------:R2:W-:Y:S01]  /*1e520*/  @P5 STG.E.U16 desc[UR44][R4.64+0xe0], R12 ;  /* 0x0000e00c04005986 */ /* 0x0005e2000c10152c */
[----:B0-----:R-:W-:Y:S01]  /*1e530*/  PRMT R10, R9, 0x7610, R10 ;  /* 0x00007610090a7816 */ /* 0x001fe2000000000a */
[-C--:B------:R-:W-:Y:S01]  /*1e540*/  FMUL R9, R216, R2.reuse ;  /* 0x00000002d8097220 */ /* 0x080fe20000400000 */
[----:B-1----:R-:W-:Y:S01]  /*1e550*/  PRMT R11, R3, 0x7610, R11 ;  /* 0x00007610030b7816 */ /* 0x002fe2000000000b */
[----:B------:R-:W-:-:S03]  /*1e560*/  FMUL R3, R215, R2 ;  /* 0x00000002d7037220 */ /* 0x000fc60000400000 */
[----:B------:R-:W-:Y:S02]  /*1e570*/  F2FP.BF16.F32.PACK_AB R9, RZ, R9 ;  /* 0x00000009ff09723e */ /* 0x000fe400000010ff */
[----:B--2---:R-:W-:Y:S02]  /*1e580*/  PRMT R12, R8, 0x7610, R12 ;  /* 0x00007610080c7816 */ /* 0x004fe4000000000c */
[----:B------:R-:W-:Y:S01]  /*1e590*/  F2FP.BF16.F32.PACK_AB R8, RZ, R3 ;  /* 0x00000003ff08723e */ /* 0x000fe200000010ff */
[----:B------:R-:W-:Y:S01]  /*1e5a0*/  FMUL R3, R214, R2 ;  /* 0x00000002d6037220 */ /* 0x000fe20000400000 */
[C---:B------:R-:W-:Y:S02]  /*1e5b0*/  ISETP.GT.AND P4, PT, R0.reuse, 0x71, P2 ;  /* 0x000000710000780c */ /* 0x040fe40001784270 */
[----:B------:R-:W-:Y:S01]  /*1e5c0*/  ISETP.GT.AND P5, PT, R0, 0x78, P3 ;  /* 0x000000780000780c */ /* 0x000fe20001fa4270 */
[----:B------:R0:W-:Y:S01]  /*1e5d0*/  @P6 STG.E.U16 desc[UR44][R4.64+0xe2], R10 ;  /* 0x0000e20a04006986 */ /* 0x0001e2000c10152c */
[----:B------:R-:W-:-:S02]  /*1e5e0*/  PRMT R13, R9, 0x7610, R13 ;  /* 0x00007610090d7816 */ /* 0x000fc4000000000d */
[----:B------:R-:W-:Y:S01]  /*1e5f0*/  F2FP.BF16.F32.PACK_AB R9, RZ, R3 ;  /* 0x00000003ff09723e */ /* 0x000fe200000010ff */
[----:B------:R1:W-:Y:S01]  /*1e600*/  @P1 STG.E.U16 desc[UR44][R6.64+0xe0], R11 ;  /* 0x0000e00b06001986 */ /* 0x0003e2000c10152c */
[----:B------:R-:W-:Y:S01]  /*1e610*/  ISETP.GT.AND P0, PT, R0, 0x79, P3 ;  /* 0x000000790000780c */ /* 0x000fe20001f04270 */
[-C--:B------:R-:W-:Y:S01]  /*1e620*/  FMUL R3, R212, R2.reuse ;  /* 0x00000002d4037220 */ /* 0x080fe20000400000 */
[----:B------:R-:W-:Y:S02]  /*1e630*/  ISETP.GT.AND P1, PT, R0, 0x78, P2 ;  /* 0x000000780000780c */ /* 0x000fe40001724270 */
[----:B------:R-:W-:Y:S01]  /*1e640*/  PRMT R14, R8, 0x7610, R14 ;  /* 0x00007610080e7816 */ /* 0x000fe2000000000e */
[----:B------:R-:W-:Y:S01]  /*1e650*/  FMUL R8, R213, R2 ;  /* 0x00000002d5087220 */ /* 0x000fe20000400000 */
[----:B------:R-:W-:Y:S01]  /*1e660*/  F2FP.BF16.F32.PACK_AB R3, RZ, R3 ;  /* 0x00000003ff03723e */ /* 0x000fe200000010ff */
[----:B------:R2:W-:Y:S01]  /*1e670*/  @P4 STG.E.U16 desc[UR44][R6.64+0xe2], R12 ;  /* 0x0000e20c06004986 */ /* 0x0005e2000c10152c */
[----:B------:R-:W-:-:S02]  /*1e680*/  ISETP.GT.AND P4, PT, R0, 0x79, P2 ;  /* 0x000000790000780c */ /* 0x000fc40001784270 */
[----:B0-----:R-:W-:Y:S01]  /*1e690*/  F2FP.BF16.F32.PACK_AB R10, RZ, R8 ;  /* 0x00000008ff0a723e */ /* 0x001fe200000010ff */
[----:B------:R-:W-:Y:S01]  /*1e6a0*/  @P5 STG.E.U16 desc[UR44][R4.64+0xf0], R13 ;  /* 0x0000f00d04005986 */ /* 0x000fe2000c10152c */
[----:B-1----:R-:W-:Y:S01]  /*1e6b0*/  PRMT R11, R3, 0x7610, R11 ;  /* 0x00007610030b7816 */ /* 0x002fe2000000000b */
[-C--:B------:R-:W-:Y:S01]  /*1e6c0*/  FMUL R3, R210, R2.reuse ;  /* 0x00000002d2037220 */ /* 0x080fe20000400000 */
[----:B------:R-:W-:Y:S01]  /*1e6d0*/  FMUL R8, R211, R2 ;  /* 0x00000002d3087220 */ /* 0x000fe20000400000 */
[C---:B------:R-:W-:Y:S01]  /*1e6e0*/  ISETP.GT.AND P5, PT, R0.reuse, 0x80, P3 ;  /* 0x000000800000780c */ /* 0x040fe20001fa4270 */
[----:B------:R-:W-:Y:S01]  /*1e6f0*/  @P0 STG.E.U16 desc[UR44][R4.64+0xf2], R14 ;  /* 0x0000f20e04000986 */ /* 0x000fe2000c10152c */
[----:B------:R-:W-:-:S03]  /*1e700*/  ISETP.GT.AND P6, PT, R0, 0x81, P3 ;  /* 0x000000810000780c */ /* 0x000fc60001fc4270 */
[----:B------:R0:W-:Y:S01]  /*1e710*/  @P1 STG.E.U16 desc[UR44][R6.64+0xf0], R9 ;  /* 0x0000f00906001986 */ /* 0x0001e2000c10152c */
[----:B------:R-:W-:-:S04]  /*1e720*/  F2FP.BF16.F32.PACK_AB R8, RZ, R8 ;  /* 0x00000008ff08723e */ /* 0x000fc800000010ff */
[----:B--2---:R-:W-:Y:S01]  /*1e730*/  PRMT R12, R8, 0x7610, R12 ;  /* 0x00007610080c7816 */ /* 0x004fe2000000000c */
[-C--:B------:R-:W-:Y:S01]  /*1e740*/  FMUL R8, R208, R2.reuse ;  /* 0x00000002d0087220 */ /* 0x080fe20000400000 */
[----:B0-----:R-:W-:Y:S01]  /*1e750*/  F2FP.BF16.F32.PACK_AB R9, RZ, R3 ;  /* 0x00000003ff09723e */ /* 0x001fe200000010ff */
[----:B------:R-:W-:Y:S01]  /*1e760*/  FMUL R3, R209, R2 ;  /* 0x00000002d1037220 */ /* 0x000fe20000400000 */
[----:B------:R0:W-:Y:S01]  /*1e770*/  @P4 STG.E.U16 desc[UR44][R6.64+0xf2], R10 ;  /* 0x0000f20a06004986 */ /* 0x0001e2000c10152c */
[----:B------:R-:W-:-:S03]  /*1e780*/  ISETP.GT.AND P0, PT, R0, 0x80, P2 ;  /* 0x000000800000780c */ /* 0x000fc60001704270 */
[----:B------:R-:W-:Y:S01]  /*1e790*/  F2FP.BF16.F32.PACK_AB R3, RZ, R3 ;  /* 0x00000003ff03723e */ /* 0x000fe200000010ff */
[----:B------:R1:W-:Y:S01]  /*1e7a0*/  @P5 STG.E.U16 desc[UR44][R4.64+0x100], R11 ;  /* 0x0001000b04005986 */ /* 0x0003e2000c10152c */
[----:B------:R-:W-:Y:S02]  /*1e7b0*/  ISETP.GT.AND P1, PT, R0, 0x81, P2 ;  /* 0x000000810000780c */ /* 0x000fe40001724270 */
[----:B------:R-:W-:Y:S01]  /*1e7c0*/  F2FP.BF16.F32.PACK_AB R8, RZ, R8 ;  /* 0x00000008ff08723e */ /* 0x000fe200000010ff */
[----:B------:R2:W-:Y:S01]  /*1e7d0*/  @P6 STG.E.U16 desc[UR44][R4.64+0x102], R12 ;  /* 0x0001020c04006986 */ /* 0x0005e2000c10152c */
[----:B0-----:R-:W-:Y:S01]  /*1e7e0*/  PRMT R10, R9, 0x7610, R10 ;  /* 0x00007610090a7816 */ /* 0x001fe2000000000a */
[-C--:B------:R-:W-:Y:S01]  /*1e7f0*/  FMUL R9, R207, R2.reuse ;  /* 0x00000002cf097220 */ /* 0x080fe20000400000 */
[----:B-1----:R-:W-:Y:S01]  /*1e800*/  PRMT R11, R3, 0x7610, R11 ;  /* 0x00007610030b7816 */ /* 0x002fe2000000000b */
[----:B------:R-:W-:Y:S01]  /*1e810*/  FMUL R3, R206, R2 ;  /* 0x00000002ce037220 */ /* 0x000fe20000400000 */
[----:B------:R-:W-:-:S02]  /*1e820*/  ISETP.GT.AND P4, PT, R0, 0x88, P3 ;  /* 0x000000880000780c */ /* 0x000fc40001f84270 */
[----:B--2---:R-:W-:Y:S02]  /*1e830*/  PRMT R12, R8, 0x7610, R12 ;  /* 0x00007610080c7816 */ /* 0x004fe4000000000c */
[----:B------:R-:W-:Y:S01]  /*1e840*/  F2FP.BF16.F32.PACK_AB R8, RZ, R3 ;  /* 0x00000003ff08723e */ /* 0x000fe200000010ff */
[-C--:B------:R-:W-:Y:S01]  /*1e850*/  FMUL R3, R205, R2.reuse ;  /* 0x00000002cd037220 */ /* 0x080fe20000400000 */
[----:B------:R-:W-:Y:S02]  /*1e860*/  F2FP.BF16.F32.PACK_AB R9, RZ, R9 ;  /* 0x00000009ff09723e */ /* 0x000fe400000010ff */
[C---:B------:R-:W-:Y:S01]  /*1e870*/  ISETP.GT.AND P5, PT, R0.reuse, 0x89, P3 ;  /* 0x000000890000780c */ /* 0x040fe20001fa4270 */
[----:B------:R0:W-:Y:S01]  /*1e880*/  @P0 STG.E.U16 desc[UR44][R6.64+0x100], R10 ;  /* 0x0001000a06000986 */ /* 0x0001e2000c10152c */
[----:B------:R-:W-:Y:S02]  /*1e890*/  PRMT R13, R9, 0x7610, R13 ;  /* 0x00007610090d7816 */ /* 0x000fe4000000000d */
[----:B------:R-:W-:Y:S01]  /*1e8a0*/  F2FP.BF16.F32.PACK_AB R9, RZ, R3 ;  /* 0x00000003ff09723e */ /* 0x000fe200000010ff */
[----:B------:R1:W-:Y:S01]  /*1e8b0*/  @P1 STG.E.U16 desc[UR44][R6.64+0x102], R11 ;  /* 0x0001020b06001986 */ /* 0x0003e2000c10152c */
[C---:B------:R-:W-:Y:S01]  /*1e8c0*/  ISETP.GT.AND P0, PT, R0.reuse, 0x88, P2 ;  /* 0x000000880000780c */ /* 0x040fe20001704270 */
[----:B------:R-:W-:Y:S01]  /*1e8d0*/  FMUL R3, R203, R2 ;  /* 0x00000002cb037220 */ /* 0x000fe20000400000 */
[----:B------:R-:W-:-:S02]  /*1e8e0*/  ISETP.GT.AND P1, PT, R0, 0x89, P2 ;  /* 0x000000890000780c */ /* 0x000fc40001724270 */
[----:B------:R-:W-:Y:S01]  /*1e8f0*/  PRMT R14, R8, 0x7610, R14 ;  /* 0x00007610080e7816 */ /* 0x000fe2000000000e */
[----:B------:R-:W-:Y:S01]  /*1e900*/  FMUL R8, R204, R2 ;  /* 0x00000002cc087220 */ /* 0x000fe20000400000 */
[----:B------:R-:W-:Y:S01]  /*1e910*/  F2FP.BF16.F32.PACK_AB R3, RZ, R3 ;  /* 0x00000003ff03723e */ /* 0x000fe200000010ff */
[----:B------:R2:W-:Y:S01]  /*1e920*/  @P4 STG.E.U16 desc[UR44][R4.64+0x110], R12 ;  /* 0x0001100c04004986 */ /* 0x0005e2000c10152c */
[----:B------:R-:W-:Y:S02]  /*1e930*/  ISETP.GT.AND P4, PT, R0, 0x90, P3 ;  /* 0x000000900000780c */ /* 0x000fe40001f84270 */
        /* <DEDUP_REMOVED lines=9> */
[----:B------:R-:W-:Y:S02]  /*1e9d0*/  F2FP.BF16.F32.PACK_AB R8, RZ, R8 ;  /* 0x00000008ff08723e */ /* 0x000fe400000010ff */
[----:B------:R-:W-:Y:S01]  /*1e9e0*/  ISETP.GT.AND P1, PT, R0, 0x91, P2 ;  /* 0x000000910000780c */ /* 0x000fe20001724270 */
[----:B------:R1:W-:Y:S01]  /*1e9f0*/  @P4 STG.E.U16 desc[UR44][R4.64+0x120], R10 ;  /* 0x0001200a04004986 */ /* 0x0003e2000c10152c */
[----:B--2---:R-:W-:Y:S01]  /*1ea00*/  PRMT R12, R8, 0x7610, R12 ;  /* 0x00007610080c7816 */ /* 0x004fe2000000000c */
[-C--:B------:R-:W-:Y:S01]  /*1ea10*/  FMUL R8, R199, R2.reuse ;  /* 0x00000002c7087220 */ /* 0x080fe20000400000 */
[----:B0-----:R-:W-:Y:S01]  /*1ea20*/  F2FP.BF16.F32.PACK_AB R9, RZ, R3 ;  /* 0x00000003ff09723e */ /* 0x001fe200000010ff */
[----:B------:R-:W-:Y:S01]  /*1ea30*/  FMUL R3, R200, R2 ;  /* 0x00000002c8037220 */ /* 0x000fe20000400000 */
[----:B------:R-:W-:Y:S01]  /*1ea40*/  ISETP.GT.AND P4, PT, R0, 0x98, P3 ;  /* 0x000000980000780c */ /* 0x000fe20001f84270 */
[----:B------:R0:W-:Y:S03]  /*1ea50*/  @P5 STG.E.U16 desc[UR44][R4.64+0x122], R11 ;  /* 0x0001220b04005986 */ /* 0x0001e6000c10152c */
[----:B------:R-:W-:-:S02]  /*1ea60*/  F2FP.BF16.F32.PACK_AB R3, RZ, R3 ;  /* 0x00000003ff03723e */ /* 0x000fc400000010ff */
[----:B-1----:R-:W-:Y:S01]  /*1ea70*/  PRMT R10, R9, 0x7610, R10 ;  /* 0x00007610090a7816 */ /* 0x002fe2000000000a */
[----:B------:R-:W-:Y:S01]  /*1ea80*/  FMUL R9, R198, R2 ;  /* 0x00000002c6097220 */ /* 0x000fe20000400000 */
[----:B------:R-:W-:Y:S01]  /*1ea90*/  F2FP.BF16.F32.PACK_AB R8, RZ, R8 ;  /* 0x00000008ff08723e */ /* 0x000fe200000010ff */
[----:B------:R1:W-:Y:S01]  /*1eaa0*/  @P0 STG.E.U16 desc[UR44][R6.64+0x120], R12 ;  /* 0x0001200c06000986 */ /* 0x0003e2000c10152c */
[----:B0-----:R-:W-:Y:S01]  /*1eab0*/  PRMT R11, R3, 0x7610, R11 ;  /* 0x00007610030b7816 */ /* 0x001fe2000000000b */
[----:B------:R-:W-:Y:S01]  /*1eac0*/  FMUL R3, R197, R2 ;  /* 0x00000002c5037220 */ /* 0x000fe20000400000 */
[C---:B------:R-:W-:Y:S01]  /*1ead0*/  ISETP.GT.AND P5, PT, R0.reuse, 0x99, P3 ;  /* 0x000000990000780c */ /* 0x040fe20001fa4270 */
[----:B------:R0:W-:Y:S01]  /*1eae0*/  @P1 STG.E.U16 desc[UR44][R6.64+0x122], R10 ;  /* 0x0001220a06001986 */ /* 0x0001e2000c10152c */
[----:B------:R-:W-:Y:S02]  /*1eaf0*/  ISETP.GT.AND P1, PT, R0, 0x98, P2 ;  /* 0x000000980000780c */ /* 0x000fe40001724270 */
[----:B------:R-:W-:-:S02]  /*1eb00*/  F2FP.BF16.F32.PACK_AB R9, RZ, R9 ;  /* 0x00000009ff09723e */ /* 0x000fc400000010ff */
[----:B-1----:R-:W-:Y:S02]  /*1eb10*/  PRMT R12, R8, 0x7610, R12 ;  /* 0x00007610080c7816 */ /* 0x002fe4000000000c */
[----:B------:R-:W-:Y:S01]  /*1eb20*/  F2FP.BF16.F32.PACK_AB R8, RZ, R3 ;  /* 0x00000003ff08723e */ /* 0x000fe200000010ff */
[-C--:B------:R-:W-:Y:S01]  /*1eb30*/  FMUL R3, R196, R2.reuse ;  /* 0x00000002c4037220 */ /* 0x080fe20000400000 */
[C---:B------:R-:W-:Y:S01]  /*1eb40*/  ISETP.GT.AND P0, PT, R0.reuse, 0x99, P2 ;  /* 0x000000990000780c */ /* 0x040fe20001704270 */
[----:B------:R1:W-:Y:S01]  /*1eb50*/  @P4 STG.E.U16 desc[UR44][R4.64+0x130], R11 ;  /* 0x0001300b04004986 */ /* 0x0003e2000c10152c */
[----:B------:R-:W-:Y:S02]  /*1eb60*/  ISETP.GT.AND P4, PT, R0, 0xa0, P3 ;  /* 0x000000a00000780c */ /* 0x000fe40001f84270 */
[----:B------:R-:W-:Y:S02]  /*1eb70*/  PRMT R13, R9, 0x7610, R13 ;  /* 0x00007610090d7816 */ /* 0x000fe4000000000d */
        /* <DEDUP_REMOVED lines=68> */
[----:B------:R-:W-:Y:S02]  /*1efc0*/  ISETP.GT.AND P1, PT, R0, 0xb8, P2 ;  /* 0x000000b80000780c */ /* 0x000fe40001724270 */
[----:B------:R-:W-:Y:S02]  /*1efd0*/  F2FP.BF16.F32.PACK_AB R8, RZ, R8 ;  /* 0x00000008ff08723e */ /* 0x000fe400000010ff */
[----:B0-----:R-:W-:Y:S01]  /*1efe0*/  PRMT R10, R9, 0x7610, R10 ;  /* 0x00007610090a7816 */ /* 0x001fe2000000000a */
[-C--:B------:R-:W-:Y:S01]  /*1eff0*/  FMUL R9, R180, R2.reuse ;  /* 0x00000002b4097220 */ /* 0x080fe20000400000 */
[----:B-1----:R-:W-:Y:S01]  /*1f000*/  PRMT R11, R3, 0x7610, R11 ;  /* 0x00007610030b7816 */ /* 0x002fe2000000000b */
[----:B------:R-:W-:Y:S01]  /*1f010*/  FMUL R3, R179, R2 ;  /* 0x00000002b3037220 */ /* 0x000fe20000400000 */
[----:B------:R0:W-:Y:S02]  /*1f020*/  @P5 STG.E.U16 desc[UR44][R4.64+0x170], R12 ;  /* 0x0001700c04005986 */ /* 0x0001e4000c10152c */
[----:B------:R-:W-:-:S02]  /*1f030*/  F2FP.BF16.F32.PACK_AB R9, RZ, R9 ;  /* 0x00000009ff09723e */ /* 0x000fc400000010ff */
[C---:B------:R-:W-:Y:S02]  /*1f040*/  ISETP.GT.AND P4, PT, R0.reuse, 0xb9, P2 ;  /* 0x000000b90000780c */ /* 0x040fe40001784270 */
[----:B------:R-:W-:Y:S02]  /*1f050*/  ISETP.GT.AND P5, PT, R0, 0xc0, P3 ;  /* 0x000000c00000780c */ /* 0x000fe40001fa4270 */
[----:B0-----:R-:W-:Y:S02]  /*1f060*/  PRMT R12, R8, 0x7610, R12 ;  /* 0x00007610080c7816 */ /* 0x001fe4000000000c */
[----:B------:R-:W-:Y:S01]  /*1f070*/  F2FP.BF16.F32.PACK_AB R8, RZ, R3 ;  /* 0x00000003ff08723e */ /* 0x000fe200000010ff */
[----:B------:R-:W-:Y:S01]  /*1f080*/  FMUL R3, R178, R2 ;  /* 0x00000002b2037220 */ /* 0x000fe20000400000 */
[----:B------:R-:W-:Y:S01]  /*1f090*/  PRMT R13, R9, 0x7610, R13 ;  /* 0x00007610090d7816 */ /* 0x000fe2000000000d */
[----:B------:R0:W-:Y:S01]  /*1f0a0*/  @P6 STG.E.U16 desc[UR44][R4.64+0x172], R10 ;  /* 0x0001720a04006986 */ /* 0x0001e2000c10152c */
[----:B------:R-:W-:-:S02]  /*1f0b0*/  ISETP.GT.AND P0, PT, R0, 0xc1, P3 ;  /* 0x000000c10000780c */ /* 0x000fc40001f04270 */
[----:B------:R-:W-:Y:S01]  /*1f0c0*/  F2FP.BF16.F32.PACK_AB R9, RZ, R3 ;  /* 0x00000003ff09723e */ /* 0x000fe200000010ff */
[----:B------:R1:W-:Y:S01]  /*1f0d0*/  @P1 STG.E.U16 desc[UR44][R6.64+0x170], R11 ;  /* 0x0001700b06001986 */ /* 0x0003e2000c10152c */
[-C--:B------:R-:W-:Y:S01]  /*1f0e0*/  FMUL R3, R176, R2.reuse ;  /* 0x00000002b0037220 */ /* 0x080fe20000400000 */
[----:B------:R-:W-:Y:S02]  /*1f0f0*/  ISETP.GT.AND P1, PT, R0, 0xc0, P2 ;  /* 0x000000c00000780c */ /* 0x000fe40001724270 */
        /* <DEDUP_REMOVED lines=40> */
[C---:B------:R-:W-:Y:S01]  /*1f380*/  ISETP.GT.AND P0, PT, R0.reuse, 0xd0, P2 ;  /* 0x000000d00000780c */ /* 0x040fe20001704270 */
        /* <DEDUP_REMOVED lines=11> */
[----:B------:R-:W-:Y:S01]  /*1f440*/  ISETP.GT.AND P5, PT, R0, 0xd9, P3 ;  /* 0x000000d90000780c */ /* 0x000fe20001fa4270 */
[----:B------:R-:W-:Y:S01]  /*1f450*/  FMUL R8, R166, R2 ;  /* 0x00000002a6087220 */ /* 0x000fe20000400000 */
[----:B------:R-:W-:Y:S01]  /*1f460*/  @P0 STG.E.U16 desc[UR44][R6.64+0x1a0], R14 ;  /* 0x0001a00e06000986 */ /* 0x000fe2000c10152c */
[----:B------:R-:W-:-:S03]  /*1f470*/  ISETP.GT.AND P0, PT, R0, 0xd8, P2 ;  /* 0x000000d80000780c */ /* 0x000fc60001704270 */
[----:B------:R0:W-:Y:S01]  /*1f480*/  @P1 STG.E.U16 desc[UR44][R6.64+0x1a2], R9 ;  /* 0x0001a20906001986 */ /* 0x0001e2000c10152c */
[----:B------:R-:W-:Y:S02]  /*1f490*/  F2FP.BF16.F32.PACK_AB R8, RZ, R8 ;  /* 0x00000008ff08723e */ /* 0x000fe400000010ff */
[----:B------:R-:W-:Y:S02]  /*1f4a0*/  ISETP.GT.AND P1, PT, R0, 0xd9, P2 ;  /* 0x000000d90000780c */ /* 0x000fe40001724270 */
        /* <DEDUP_REMOVED lines=16> */
[----:B------:R1:W-:Y:S01]  /*1f5b0*/  @P1 STG.E.U16 desc[UR44][R6.64+0x1b2], R10 ;  /* 0x0001b20a06001986 */ /* 0x0003e2000c10152c */
[----:B------:R-:W-:Y:S02]  /*1f5c0*/  ISETP.GT.AND P1, PT, R0, 0xe0, P2 ;  /* 0x000000e00000780c */ /* 0x000fe40001724270 */
[----:B0-----:R-:W-:Y:S02]  /*1f5d0*/  PRMT R12, R8, 0x7610, R12 ;  /* 0x00007610080c7816 */ /* 0x001fe4000000000c */
[----:B------:R-:W-:Y:S01]  /*1f5e0*/  F2FP.BF16.F32.PACK_AB R8, RZ, R3 ;  /* 0x00000003ff08723e */ /* 0x000fe200000010ff */
[-C--:B------:R-:W-:Y:S01]  /*1f5f0*/  FMUL R3, R160, R2.reuse ;  /* 0x00000002a0037220 */ /* 0x080fe20000400000 */
[----:B------:R-:W-:Y:S01]  /*1f600*/  ISETP.GT.AND P0, PT, R0, 0xe1, P2 ;  /* 0x000000e10000780c */ /* 0x000fe20001704270 */
[----:B------:R0:W-:Y:S01]  /*1f610*/  @P4 STG.E.U16 desc[UR44][R4.64+0x1c0], R11 ;  /* 0x0001c00b04004986 */ /* 0x0001e2000c10152c */
[----:B-1----:R-:W-:Y:S02]  /*1f620*/  PRMT R10, R9, 0x7610, R10 ;  /* 0x00007610090a7816 */ /* 0x002fe4000000000a */
[----:B------:R-:W-:Y:S01]  /*1f630*/  PRMT R13, R8, 0x7610, R13 ;  /* 0x00007610080d7816 */ /* 0x000fe2000000000d */
[----:B------:R-:W-:Y:S01]  /*1f640*/  @P5 STG.E.U16 desc[UR44][R4.64+0x1c2], R12 ;  /* 0x0001c20c04005986 */ /* 0x000fe2000c10152c */
[----:B------:R-:W-:Y:S01]  /*1f650*/  FMUL R8, R159, R2 ;  /* 0x000000029f087220 */ /* 0x000fe20000400000 */
[----:B------:R-:W-:-:S02]  /*1f660*/  ISETP.GT.AND P4, PT, R0, 0xe8, P3 ;  /* 0x000000e80000780c */ /* 0x000fc40001f84270 */
[----:B------:R-:W-:Y:S01]  /*1f670*/  F2FP.BF16.F32.PACK_AB R9, RZ, R3 ;  /* 0x00000003ff09723e */ /* 0x000fe200000010ff */
[----:B------:R-:W-:Y:S01]  /*1f680*/  FMUL R3, R158, R2 ;  /* 0x000000029e037220 */ /* 0x000fe20000400000 */
[C---:B------:R-:W-:Y:S02]  /*1f690*/  ISETP.GT.AND P5, PT, R0.reuse, 0xe9, P3 ;  /* 0x000000e90000780c */ /* 0x040fe40001fa4270 */
[----:B------:R-:W-:Y:S02]  /*1f6a0*/  ISETP.GT.AND P6, PT, R0, 0xe8, P2 ;  /* 0x000000e80000780c */ /* 0x000fe400017c4270 */
[----:B------:R-:W-:Y:S01]  /*1f6b0*/  F2FP.BF16.F32.PACK_AB R8, RZ, R8 ;  /* 0x00000008ff08723e */ /* 0x000fe200000010ff */
[----:B------:R1:W-:Y:S01]  /*1f6c0*/  @P1 STG.E.U16 desc[UR44][R6.64+0x1c0], R10 ;  /* 0x0001c00a06001986 */ /* 0x0003e2000c10152c */
[----:B------:R-:W-:Y:S02]  /*1f6d0*/  F2FP.BF16.F32.PACK_AB R3, RZ, R3 ;  /* 0x00000003ff03723e */ /* 0x000fe400000010ff */
[----:B0-----:R-:W-:-:S02]  /*1f6e0*/  PRMT R11, R8, 0x7610, R11 ;  /* 0x00007610080b7816 */ /* 0x001fc4000000000b */
[----:B------:R-:W-:Y:S01]  /*1f6f0*/  PRMT R18, R3, 0x7610, R18 ;  /* 0x0000761003127816 */ /* 0x000fe20000000012 */
[----:B------:R0:W-:Y:S01]  /*1f700*/  @P0 STG.E.U16 desc[UR44][R6.64+0x1c2], R13 ;  /* 0x0001c20d06000986 */ /* 0x0001e2000c10152c */
[----:B-1----:R-:W-:Y:S01]  /*1f710*/  PRMT R10, R9, 0x7610, R10 ;  /* 0x00007610090a7816 */ /* 0x002fe2000000000a */
[----:B------:R-:W-:-:S04]  /*1f720*/  FMUL R3, R157, R2 ;  /* 0x000000029d037220 */ /* 0x000fc80000400000 */
[----:B------:R-:W-:Y:S01]  /*1f730*/  @P4 STG.E.U16 desc[UR44][R4.64+0x1d0], R10 ;  /* 0x0001d00a04004986 */ /* 0x000fe2000c10152c */
[----:B------:R-:W-:-:S03]  /*1f740*/  ISETP.GT.AND P4, PT, R0, 0xe9, P2 ;  /* 0x000000e90000780c */ /* 0x000fc60001784270 */
[----:B------:R1:W-:Y:S01]  /*1f750*/  @P5 STG.E.U16 desc[UR44][R4.64+0x1d2], R11 ;  /* 0x0001d20b04005986 */ /* 0x0003e2000c10152c */
[----:B------:R-:W-:-:S03]  /*1f760*/  ISETP.GT.AND P5, PT, R0, 0xf0, P3 ;  /* 0x000000f00000780c */ /* 0x000fc60001fa4270 */
[----:B------:R-:W-:Y:S01]  /*1f770*/  @P6 STG.E.U16 desc[UR44][R6.64+0x1d0], R18 ;  /* 0x0001d01206006986 */ /* 0x000fe2000c10152c */
[----:B------:R-:W-:Y:S01]  /*1f780*/  ISETP.GT.AND P6, PT, R0, 0xf1, P3 ;  /* 0x000000f10000780c */ /* 0x000fe20001fc4270 */
[-C--:B------:R-:W-:Y:S01]  /*1f790*/  FMUL R8, R156, R2.reuse ;  /* 0x000000029c087220 */ /* 0x080fe20000400000 */
[----:B------:R-:W-:Y:S01]  /*1f7a0*/  FMUL R9, R155, R2 ;  /* 0x000000029b097220 */ /* 0x000fe20000400000 */
[----:B0-----:R-:W-:-:S03]  /*1f7b0*/  F2FP.BF16.F32.PACK_AB R13, RZ, R3 ;  /* 0x00000003ff0d723e */ /* 0x001fc600000010ff */
[----:B------:R-:W-:Y:S02]  /*1f7c0*/  F2FP.BF16.F32.PACK_AB R14, RZ, R8 ;  /* 0x00000008ff0e723e */ /* 0x000fe400000010ff */
[----:B------:R-:W-:Y:S01]  /*1f7d0*/  F2FP.BF16.F32.PACK_AB R15, RZ, R9 ;  /* 0x00000009ff0f723e */ /* 0x000fe200000010ff */
[----:B------:R-:W-:Y:S01]  /*1f7e0*/  @P4 STG.E.U16 desc[UR44][R6.64+0x1d2], R13 ;  /* 0x0001d20d06004986 */ /* 0x000fe2000c10152c */
[----:B------:R-:W-:-:S03]  /*1f7f0*/  ISETP.GT.AND P4, PT, R0, 0xf1, P2 ;  /* 0x000000f10000780c */ /* 0x000fc60001784270 */
[----:B------:R-:W-:Y:S04]  /*1f800*/  @P5 STG.E.U16 desc[UR44][R4.64+0x1e0], R14 ;  /* 0x0001e00e04005986 */ /* 0x000fe8000c10152c */
[----:B------:R-:W-:Y:S01]  /*1f810*/  @P6 STG.E.U16 desc[UR44][R4.64+0x1e2], R15 ;  /* 0x0001e20f04006986 */ /* 0x000fe2000c10152c */
[----:B------:R-:W-:Y:S01]  /*1f820*/  ISETP.GT.AND P6, PT, R0, 0xf0, P2 ;  /* 0x000000f00000780c */ /* 0x000fe200017c4270 */
[-C--:B-1----:R-:W-:Y:S01]  /*1f830*/  FMUL R11, R154, R2.reuse ;  /* 0x000000029a0b7220 */ /* 0x082fe20000400000 */
[----:B------:R-:W-:-:S04]  /*1f840*/  FMUL R12, R23, R2 ;  /* 0x00000002170c7220 */ /* 0x000fc80000400000 */
[----:B------:R-:W-:Y:S02]  /*1f850*/  F2FP.BF16.F32.PACK_AB R11, RZ, R11 ;  /* 0x0000000bff0b723e */ /* 0x000fe400000010ff */
[----:B------:R-:W-:Y:S02]  /*1f860*/  F2FP.BF16.F32.PACK_AB R12, RZ, R12 ;  /* 0x0000000cff0c723e */ /* 0x000fe400000010ff */
[C---:B------:R-:W-:Y:S02]  /*1f870*/  ISETP.GT.AND P5, PT, R0.reuse, 0xf8, P3 ;  /* 0x000000f80000780c */ /* 0x040fe40001fa4270 */
[----:B------:R-:W-:Y:S01]  /*1f880*/  ISETP.GT.AND P3, PT, R0, 0xf9, P3 ;  /* 0x000000f90000780c */ /* 0x000fe20001f64270 */
[----:B------:R-:W-:Y:S01]  /*1f890*/  @P6 STG.E.U16 desc[UR44][R6.64+0x1e0], R11 ;  /* 0x0001e00b06006986 */ /* 0x000fe2000c10152c */
[----:B------:R-:W-:-:S03]  /*1f8a0*/  FMUL R10, R22, R2 ;  /* 0x00000002160a7220 */ /* 0x000fc60000400000 */
[----:B------:R0:W-:Y:S01]  /*1f8b0*/  @P4 STG.E.U16 desc[UR44][R6.64+0x1e2], R12 ;  /* 0x0001e20c06004986 */ /* 0x0001e2000c10152c */
[----:B------:R-:W-:Y:S01]  /*1f8c0*/  ISETP.GT.AND P4, PT, R0, 0xf8, P2 ;  /* 0x000000f80000780c */ /* 0x000fe20001784270 */
[-C--:B------:R-:W-:Y:S01]  /*1f8d0*/  FMUL R9, R21, R2.reuse ;  /* 0x0000000215097220 */ /* 0x080fe20000400000 */
[-C--:B------:R-:W-:Y:S01]  /*1f8e0*/  FMUL R8, R19, R2.reuse ;  /* 0x0000000213087220 */ /* 0x080fe20000400000 */
[----:B------:R-:W-:Y:S01]  /*1f8f0*/  FMUL R3, R20, R2 ;  /* 0x0000000214037220 */ /* 0x000fe20000400000 */
[----:B------:R-:W-:Y:S02]  /*1f900*/  F2FP.BF16.F32.PACK_AB R10, RZ, R10 ;  /* 0x0000000aff0a723e */ /* 0x000fe400000010ff */
[----:B------:R-:W-:Y:S02]  /*1f910*/  ISETP.GT.AND P2, PT, R0, 0xf9, P2 ;  /* 0x000000f90000780c */ /* 0x000fe40001744270 */
[----:B------:R-:W-:Y:S02]  /*1f920*/  F2FP.BF16.F32.PACK_AB R9, RZ, R9 ;  /* 0x00000009ff09723e */ /* 0x000fe400000010ff */
[----:B------:R-:W-:-:S02]  /*1f930*/  F2FP.BF16.F32.PACK_AB R8, RZ, R8 ;  /* 0x00000008ff08723e */ /* 0x000fc400000010ff */
[----:B------:R-:W-:Y:S01]  /*1f940*/  F2FP.BF16.F32.PACK_AB R3, RZ, R3 ;  /* 0x00000003ff03723e */ /* 0x000fe200000010ff */
[----:B------:R-:W-:Y:S01]  /*1f950*/  @P5 STG.E.U16 desc[UR44][R4.64+0x1f0], R10 ;  /* 0x0001f00a04005986 */ /* 0x000fe2000c10152c */
[----:B0-----:R-:W-:Y:S01]  /*1f960*/  PRMT R12, R8, 0x7610, R12 ;  /* 0x00007610080c7816 */ /* 0x001fe2000000000c */
[----:B------:R-:W-:Y:S01]  /*1f970*/  @P4 IMAD.MOV.U32 R8, RZ, RZ, R6 ;  /* 0x000000ffff084224 */ /* 0x000fe200078e0006 */
[----:B------:R-:W-:Y:S01]  /*1f980*/  PRMT R11, R3, 0x7610, R11 ;  /* 0x00007610030b7816 */ /* 0x000fe2000000000b */
[----:B------:R0:W-:Y:S01]  /*1f990*/  @P3 STG.E.U16 desc[UR44][R4.64+0x1f2], R9 ;  /* 0x0001f20904003986 */ /* 0x0001e2000c10152c */
[----:B------:R-:W-:Y:S01]  /*1f9a0*/  USHF.L.U32 UR12, UR8, 0x8, URZ ;  /* 0x00000008080c7899 */ /* 0x000fe2000800063f */
[----:B------:R-:W-:Y:S01]  /*1f9b0*/  ISETP.GT.AND P1, PT, R153, 0x80, PT ;  /* 0x000000809900780c */ /* 0x000fe20003f24270 */
[----:B------:R-:W-:Y:S01]  /*1f9c0*/  USHF.L.U64.HI UR11, UR8, 0x8, UR9 ;  /* 0x00000008080b7899 */ /* 0x000fe20008010209 */
[----:B0-----:R-:W-:-:S03]  /*1f9d0*/  @P4 MOV R9, R7 ;  /* 0x0000000700094202 */ /* 0x001fc60000000f00 */
[----:B------:R-:W-:Y:S02]  /*1f9e0*/  IMAD.U32 R3, RZ, RZ, UR12 ;  /* 0x0000000cff037e24 */ /* 0x000fe4000f8e00ff */
[----:B------:R0:W-:Y:S01]  /*1f9f0*/  @P4 STG.E.U16 desc[UR44][R8.64+0x1f0], R11 ;  /* 0x0001f00b08004986 */ /* 0x0001e2000c10152c */
[C---:B------:R-:W-:Y:S02]  /*1fa00*/  ISETP.GT.AND P3, PT, R0.reuse, RZ, P1 ;  /* 0x000000ff0000720c */ /* 0x040fe40000f64270 */
[----:B------:R-:W-:Y:S01]  /*1fa10*/  ISETP.GT.AND P4, PT, R0, 0x1, P1 ;  /* 0x000000010000780c */ /* 0x000fe20000f84270 */
[-C--:B------:R-:W-:Y:S01]  /*1fa20*/  FMUL R24, R24, R2.reuse ;  /* 0x0000000218187220 */ /* 0x080fe20000400000 */
[----:B------:R-:W-:Y:S01]  /*1fa30*/  FMUL R25, R25, R2 ;  /* 0x0000000219197220 */ /* 0x000fe20000400000 */
[----:B0-----:R-:W-:Y:S01]  /*1fa40*/  @P2 IMAD.MOV.U32 R8, RZ, RZ, R6 ;  /* 0x000000ffff082224 */ /* 0x001fe200078e0006 */
[----:B------:R-:W-:Y:S01]  /*1fa50*/  @P2 MOV R9, R7 ;  /* 0x0000000700092202 */ /* 0x000fe20000000f00 */
[----:B------:R-:W-:-:S04]  /*1fa60*/  IMAD.U32 R7, RZ, RZ, UR11 ;  /* 0x0000000bff077e24 */ /* 0x000fc8000f8e00ff */
[----:B------:R0:W-:Y:S01]  /*1fa70*/  @P2 STG.E.U16 desc[UR44][R8.64+0x1f2], R12 ;  /* 0x0001f20c08002986 */ /* 0x0001e2000c10152c */
[C---:B------:R-:W-:Y:S02]  /*1fa80*/  IADD3 R6, P2, P6, R4.reuse, UR5, R3 ;  /* 0x0000000504067c10 */ /* 0x040fe4000fe5e003 */
[----:B------:R-:W-:Y:S02]  /*1fa90*/  IADD3 R4, P5, R4, UR12, RZ ;  /* 0x0000000c04047c10 */ /* 0x000fe4000ffbe0ff */
[----:B------:R-:W-:Y:S02]  /*1faa0*/  IADD3.X R7, R5, UR4, R7, P2, P6 ;  /* 0x0000000405077c10 */ /* 0x000fe400097ec407 */
[----:B------:R-:W-:Y:S02]  /*1fab0*/  ISETP.GT.AND P0, PT, R153, 0x88, PT ;  /* 0x000000889900780c */ /* 0x000fe40003f04270 */
[----:B------:R-:W-:Y:S02]  /*1fac0*/  F2FP.BF16.F32.PACK_AB R24, RZ, R24 ;  /* 0x00000018ff18723e */ /* 0x000fe400000010ff */
[----:B------:R-:W-:-:S02]  /*1fad0*/  IADD3.X R5, R5, UR11, RZ, P5, !PT ;  /* 0x0000000b05057c10 */ /* 0x000fc4000affe4ff */
[----:B------:R-:W-:Y:S02]  /*1fae0*/  F2FP.BF16.F32.PACK_AB R25, RZ, R25 ;  /* 0x00000019ff19723e */ /* 0x000fe400000010ff */
[C---:B------:R-:W-:Y:S01]  /*1faf0*/  ISETP.GT.AND P2, PT, R0.reuse, RZ, P0 ;  /* 0x000000ff0000720c */ /* 0x040fe20000744270 */
[----:B------:R-:W-:Y:S01]  /*1fb00*/  @P3 STG.E.U16 desc[UR44][R4.64], R24 ;  /* 0x0000001804003986 */ /* 0x000fe2000c10152c */
[----:B------:R-:W-:Y:S01]  /*1fb10*/  ISETP.GT.AND P3, PT, R0, 0x1, P0 ;  /* 0x000000010000780c */ /* 0x000fe20000764270 */
[-C--:B------:R-:W-:Y:S02]  /*1fb20*/  FMUL R26, R26, R2.reuse ;  /* 0x000000021a1a7220 */ /* 0x080fe40000400000 */
[----:B------:R-:W-:Y:S01]  /*1fb30*/  @P4 STG.E.U16 desc[UR44][R4.64+0x2], R25 ;  /* 0x0000021904004986 */ /* 0x000fe2000c10152c */
[----:B------:R-:W-:Y:S01]  /*1fb40*/  ISETP.GT.AND P4, PT, R0, 0x8, P1 ;  /* 0x000000080000780c */ /* 0x000fe20000f84270 */
[-C--:B------:R-:W-:Y:S01]  /*1fb50*/  FMUL R27, R27, R2.reuse ;  /* 0x000000021b1b7220 */ /* 0x080fe20000400000 */
[----:B0-----:R-:W-:Y:S01]  /*1fb60*/  IADD3 R8, P5, R4, UR5, RZ ;  /* 0x0000000504087c10 */ /* 0x001fe2000ffbe0ff */
[----:B------:R-:W-:Y:S01]  /*1fb70*/  FMUL R28, R28, R2 ;  /* 0x000000021c1c7220 */ /* 0x000fe20000400000 */
[----:B------:R-:W-:-:S02]  /*1fb80*/  F2FP.BF16.F32.PACK_AB R26, RZ, R26 ;  /* 0x0000001aff1a723e */ /* 0x000fc400000010ff */
[----:B------:R-:W-:Y:S02]  /*1fb90*/  IADD3.X R9, R5, UR4, RZ, P5, !PT ;  /* 0x0000000405097c10 */ /* 0x000fe4000affe4ff */
[----:B------:R-:W-:Y:S02]  /*1fba0*/  F2FP.BF16.F32.PACK_AB R27, RZ, R27 ;  /* 0x0000001bff1b723e */ /* 0x000fe400000010ff */
[----:B------:R-:W-:Y:S01]  /*1fbb0*/  F2FP.BF16.F32.PACK_AB R28, RZ, R28 ;  /* 0x0000001cff1c723e */ /* 0x000fe200000010ff */
[----:B------:R-:W-:Y:S01]  /*1fbc0*/  @P2 STG.E.U16 desc[UR44][R8.64], R26 ;  /* 0x0000001a08002986 */ /* 0x000fe2000c10152c */
[C---:B------:R-:W-:Y:S02]  /*1fbd0*/  ISETP.GT.AND P5, PT, R0.reuse, 0x9, P1 ;  /* 0x000000090000780c */ /* 0x040fe40000fa4270 */
[C---:B------:R-:W-:Y:S01]  /*1fbe0*/  ISETP.GT.AND P2, PT, R0.reuse, 0x8, P0 ;  /* 0x000000080000780c */ /* 0x040fe20000744270 */
[----:B------:R-:W-:Y:S01]  /*1fbf0*/  @P3 STG.E.U16 desc[UR44][R8.64+0x2], R27 ;  /* 0x0000021b08003986 */ /* 0x000fe2000c10152c */
[-C--:B------:R-:W-:Y:S01]  /*1fc00*/  FMUL R29, R29, R2.reuse ;  /* 0x000000021d1d7220 */ /* 0x080fe20000400000 */
[----:B------:R-:W-:Y:S01]  /*1fc10*/  ISETP.GT.AND P3, PT, R0, 0x9, P0 ;  /* 0x000000090000780c */ /* 0x000fe20000764270 */
[-C--:B------:R-:W-:Y:S01]  /*1fc20*/  FMUL R30, R30, R2.reuse ;  /* 0x000000021e1e7220 */ /* 0x080fe20000400000 */
[----:B------:R-:W-:Y:S01]  /*1fc30*/  @P4 STG.E.U16 desc[UR44][R4.64+0x10], R28 ;  /* 0x0000101c04004986 */ /* 0x000fe2000c10152c */
[----:B------:R-:W-:Y:S01]  /*1fc40*/  ISETP.GT.AND P4, PT, R0, 0x10, P1 ;  /* 0x000000100000780c */ /* 0x000fe20000f84270 */
[-C--:B------:R-:W-:Y:S01]  /*1fc50*/  FMUL R31, R31, R2.reuse ;  /* 0x000000021f1f7220 */ /* 0x080fe20000400000 */
[----:B------:R-:W-:Y:S01]  /*1fc60*/  IADD3 R10, P6, R4, UR5, RZ ;  /* 0x00000005040a7c10 */ /* 0x000fe2000ffde0ff */
[----:B------:R-:W-:Y:S01]  /*1fc70*/  FMUL R32, R32, R2 ;  /* 0x0000000220207220 */ /* 0x000fe20000400000 */
[----:B------:R-:W-:-:S02]  /*1fc80*/  F2FP.BF16.F32.PACK_AB R29, RZ, R29 ;  /* 0x0000001dff1d723e */ /* 0x000fc400000010ff */
[----:B------:R-:W-:Y:S02]  /*1fc90*/  F2FP.BF16.F32.PACK_AB R30, RZ, R30 ;  /* 0x0000001eff1e723e */ /* 0x000fe400000010ff */
[----:B------:R-:W-:Y:S02]  /*1fca0*/  IADD3.X R11, R5, UR4, RZ, P6, !PT ;  /* 0x00000004050b7c10 */ /* 0x000fe4000b7fe4ff */
[----:B------:R-:W-:Y:S01]  /*1fcb0*/  F2FP.BF16.F32.PACK_AB R31, RZ, R31 ;  /* 0x0000001fff1f723e */ /* 0x000fe200000010ff */
[----:B------:R-:W-:Y:S01]  /*1fcc0*/  @P5 STG.E.U16 desc[UR44][R4.64+0x12], R29 ;  /* 0x0000121d04005986 */ /* 0x000fe2000c10152c */
[----:B------:R-:W-:Y:S02]  /*1fcd0*/  F2FP.BF16.F32.PACK_AB R32, RZ, R32 ;  /* 0x00000020ff20723e */ /* 0x000fe400000010ff */
[C---:B------:R-:W-:Y:S01]  /*1fce0*/  ISETP.GT.AND P5, PT, R0.reuse, 0x11, P1 ;  /* 0x000000110000780c */ /* 0x040fe20000fa4270 */
[----:B------:R-:W-:Y:S01]  /*1fcf0*/  @P2 STG.E.U16 desc[UR44][R10.64+0x10], R30 ;  /* 0x0000101e0a002986 */ /* 0x000fe2000c10152c */
[----:B------:R-:W-:Y:S01]  /*1fd00*/  ISETP.GT.AND P2, PT, R0, 0x10, P0 ;  /* 0x000000100000780c */ /* 0x000fe20000744270 */
[----:B------:R-:W-:-:S02]  /*1fd10*/  FMUL R33, R33, R2 ;  /* 0x0000000221217220 */ /* 0x000fc40000400000 */
[----:B------:R-:W-:Y:S01]  /*1fd20*/  @P3 STG.E.U16 desc[UR44][R6.64+0x12], R31 ;  /* 0x0000121f06003986 */ /* 0x000fe2000c10152c */
[----:B------:R-:W-:Y:S01]  /*1fd30*/  ISETP.GT.AND P3, PT, R0, 0x11, P0 ;  /* 0x000000110000780c */ /* 0x000fe20000764270 */
[-C--:B------:R-:W-:Y:S02]  /*1fd40*/  FMUL R34, R34, R2.reuse ;  /* 0x0000000222227220 */ /* 0x080fe40000400000 */
[----:B------:R-:W-:Y:S01]  /*1fd50*/  @P4 STG.E.U16 desc[UR44][R4.64+0x20], R32 ;  /* 0x0000202004004986 */ /* 0x000fe2000c10152c */
[----:B------:R-:W-:Y:S01]  /*1fd60*/  ISETP.GT.AND P4, PT, R0, 0x18, P1 ;  /* 0x000000180000780c */ /* 0x000fe20000f84270 */
[-C--:B------:R-:W-:Y:S01]  /*1fd70*/  FMUL R35, R35, R2.reuse ;  /* 0x0000000223237220 */ /* 0x080fe20000400000 */
[----:B------:R-:W-:Y:S01]  /*1fd80*/  FMUL R36, R36, R2 ;  /* 0x0000000224247220 */ /* 0x000fe20000400000 */
[----:B------:R-:W-:Y:S02]  /*1fd90*/  F2FP.BF16.F32.PACK_AB R33, RZ, R33 ;  /* 0x00000021ff21723e */ /* 0x000fe400000010ff */
[----:B------:R-:W-:-:S02]  /*1fda0*/  F2FP.BF16.F32.PACK_AB R34, RZ, R34 ;  /* 0x00000022ff22723e */ /* 0x000fc400000010ff */
[----:B------:R-:W-:Y:S01]  /*1fdb0*/  F2FP.BF16.F32.PACK_AB R35, RZ, R35 ;  /* 0x00000023ff23723e */ /* 0x000fe200000010ff */
[----:B------:R-:W-:Y:S01]  /*1fdc0*/  @P5 STG.E.U16 desc[UR44][R4.64+0x22], R33 ;  /* 0x0000222104005986 */ /* 0x000fe2000c10152c */
[----:B------:R-:W-:Y:S02]  /*1fdd0*/  F2FP.BF16.F32.PACK_AB R36, RZ, R36 ;  /* 0x00000024ff24723e */ /* 0x000fe400000010ff */
[C---:B------:R-:W-:Y:S01]  /*1fde0*/  ISETP.GT.AND P5, PT, R0.reuse, 0x19, P1 ;  /* 0x000000190000780c */ /* 0x040fe20000fa4270 */
[----:B------:R-:W-:Y:S01]  /*1fdf0*/  @P2 STG.E.U16 desc[UR44][R6.64+0x20], R34 ;  /* 0x0000202206002986 */ /* 0x000fe2000c10152c */
[C---:B------:R-:W-:Y:S01]  /*1fe00*/  ISETP.GT.AND P2, PT, R0.reuse, 0x18, P0 ;  /* 0x000000180000780c */ /* 0x040fe20000744270 */
[-C--:B------:R-:W-:Y:S02]  /*1fe10*/  FMUL R37, R37, R2.reuse ;  /* 0x0000000225257220 */ /* 0x080fe40000400000 */
[----:B------:R-:W-:Y:S01]  /*1fe20*/  @P3 STG.E.U16 desc[UR44][R6.64+0x22], R35 ;  /* 0x0000222306003986 */ /* 0x000fe2000c10152c */
[----:B------:R-:W-:Y:S01]  /*1fe30*/  ISETP.GT.AND P3, PT, R0, 0x19, P0 ;  /* 0x000000190000780c */ /* 0x000fe20000764270 */
[----:B------:R-:W-:-:S02]  /*1fe40*/  FMUL R38, R38, R2 ;  /* 0x0000000226267220 */ /* 0x000fc40000400000 */
[----:B------:R-:W-:Y:S01]  /*1fe50*/  @P4 STG.E.U16 desc[UR44][R4.64+0x30], R36 ;  /* 0x0000302404004986 */ /* 0x000fe2000c10152c */
[----:B------:R-:W-:Y:S01]  /*1fe60*/  ISETP.GT.AND P4, PT, R0, 0x20, P1 ;  /* 0x000000200000780c */ /* 0x000fe20000f84270 */
[-C--:B------:R-:W-:Y:S01]  /*1fe70*/  FMUL R39, R39, R2.reuse ;  /* 0x0000000227277220 */ /* 0x080fe20000400000 */
[----:B------:R-:W-:Y:S01]  /*1fe80*/  FMUL R40, R40, R2 ;  /* 0x0000000228287220 */ /* 0x000fe20000400000 */
[----:B------:R-:W-:Y:S02]  /*1fe90*/  F2FP.BF16.F32.PACK_AB R37, RZ, R37 ;  /* 0x00000025ff25723e */ /* 0x000fe400000010ff */
[----:B------:R-:W-:Y:S02]  /*1fea0*/  F2FP.BF16.F32.PACK_AB R38, RZ, R38 ;  /* 0x00000026ff26723e */ /* 0x000fe400000010ff */
[----:B------:R-:W-:Y:S01]  /*1feb0*/  F2FP.BF16.F32.PACK_AB R39, RZ, R39 ;  /* 0x00000027ff27723e */ /* 0x000fe200000010ff */
[----:B------:R-:W-:Y:S01]  /*1fec0*/  @P5 STG.E.U16 desc[UR44][R4.64+0x32], R37 ;  /* 0x0000322504005986 */ /* 0x000fe2000c10152c */
[----:B------:R-:W-:-:S02]  /*1fed0*/  F2FP.BF16.F32.PACK_AB R40, RZ, R40 ;  /* 0x00000028ff28723e */ /* 0x000fc400000010ff */
[C---:B------:R-:W-:Y:S01]  /*1fee0*/  ISETP.GT.AND P5, PT, R0.reuse, 0x21, P1 ;  /* 0x000000210000780c */ /* 0x040fe20000fa4270 */
[----:B------:R-:W-:Y:S01]  /*1fef0*/  @P2 STG.E.U16 desc[UR44][R6.64+0x30], R38 ;  /* 0x0000302606002986 */ /* 0x000fe2000c10152c */
[C---:B------:R-:W-:Y:S01]  /*1ff00*/  ISETP.GT.AND P2, PT, R0.reuse, 0x20, P0 ;  /* 0x000000200000780c */ /* 0x040fe20000744270 */
[-C--:B------:R-:W-:Y:S02]  /*1ff10*/  FMUL R41, R41, R2.reuse ;  /* 0x0000000229297220 */ /* 0x080fe40000400000 */
[----:B------:R-:W-:Y:S01]  /*1ff20*/  @P3 STG.E.U16 desc[UR44][R6.64+0x32], R39 ;  /* 0x0000322706003986 */ /* 0x000fe2000c10152c */
[----:B------:R-:W-:Y:S01]  /*1ff30*/  ISETP.GT.AND P3, PT, R0, 0x21, P0 ;  /* 0x000000210000780c */ /* 0x000fe20000764270 */
[-C--:B------:R-:W-:Y:S02]  /*1ff40*/  FMUL R42, R42, R2.reuse ;  /* 0x000000022a2a7220 */ /* 0x080fe40000400000 */
[----:B------:R-:W-:Y:S01]  /*1ff50*/  @P4 STG.E.U16 desc[UR44][R4.64+0x40], R40 ;  /* 0x0000402804004986 */ /* 0x000fe2000c10152c */
[----:B------:R-:W-:Y:S01]  /*1ff60*/  ISETP.GT.AND P4, PT, R0, 0x28, P1 ;  /* 0x000000280000780c */ /* 0x000fe20000f84270 */
[-C--:B------:R-:W-:Y:S01]  /*1ff70*/  FMUL R43, R43, R2.reuse ;  /* 0x000000022b2b7220 */ /* 0x080fe20000400000 */
[----:B------:R-:W-:Y:S01]  /*1ff80*/  FMUL R44, R44, R2 ;  /* 0x000000022c2c7220 */ /* 0x000fe20000400000 */
[----:B------:R-:W-:-:S02]  /*1ff90*/  F2FP.BF16.F32.PACK_AB R41, RZ, R41 ;  /* 0x00000029ff29723e */ /* 0x000fc400000010ff */
[----:B------:R-:W-:Y:S02]  /*1ffa0*/  F2FP.BF16.F32.PACK_AB R42, RZ, R42 ;  /* 0x0000002aff2a723e */ /* 0x000fe400000010ff */
        /* <DEDUP_REMOVED lines=357> */
[----:B------:R-:W-:Y:S01]  /*21600*/  ISETP.GT.AND P2, PT, R0, 0xd8, P0 ;  /* 0x000000d80000780c */ /* 0x000fe20000744270 */
[-C--:B------:R-:W-:Y:S02]  /*21610*/  FMUL R133, R133, R2.reuse ;  /* 0x0000000285857220 */ /* 0x080fe40000400000 */
[----:B------:R-:W-:Y:S01]  /*21620*/  @P3 STG.E.U16 desc[UR44][R6.64+0x1a2], R131 ;  /* 0x0001a28306003986 */ /* 0x000fe2000c10152c */
[----:B------:R-:W-:-:S03]  /*21630*/  FMUL R134, R134, R2 ;  /* 0x0000000286867220 */ /* 0x000fc60000400000 */
[----:B------:R-:W-:Y:S01]  /*21640*/  @P4 STG.E.U16 desc[UR44][R4.64+0x1b0], R132 ;  /* 0x0001b08404004986 */ /* 0x000fe2000c10152c */
[C---:B------:R-:W-:Y:S01]  /*21650*/  ISETP.GT.AND P4, PT, R0.reuse, 0xd9, P0 ;  /* 0x000000d90000780c */ /* 0x040fe20000784270 */
[----:B------:R-:W-:Y:S01]  /*21660*/  FMUL R135, R135, R2 ;  /* 0x0000000287877220 */ /* 0x000fe20000400000 */
[----:B------:R-:W-:Y:S02]  /*21670*/  F2FP.BF16.F32.PACK_AB R133, RZ, R133 ;  /* 0x00000085ff85723e */ /* 0x000fe400000010ff */
[----:B------:R-:W-:Y:S02]  /*21680*/  F2FP.BF16.F32.PACK_AB R134, RZ, R134 ;  /* 0x00000086ff86723e */ /* 0x000fe400000010ff */
[----:B------:R-:W-:Y:S01]  /*21690*/  F2FP.BF16.F32.PACK_AB R135, RZ, R135 ;  /* 0x00000087ff87723e */ /* 0x000fe200000010ff */
[----:B------:R-:W-:Y:S01]  /*216a0*/  @P5 STG.E.U16 desc[UR44][R4.64+0x1b2], R133 ;  /* 0x0001b28504005986 */ /* 0x000fe2000c10152c */
[----:B------:R-:W-:-:S03]  /*216b0*/  ISETP.GT.AND P5, PT, R0, 0xe0, P1 ;  /* 0x000000e00000780c */ /* 0x000fc60000fa4270 */
[----:B------:R-:W-:Y:S01]  /*216c0*/  @P2 STG.E.U16 desc[UR44][R6.64+0x1b0], R134 ;  /* 0x0001b08606002986 */ /* 0x000fe2000c10152c */
[----:B------:R-:W-:Y:S01]  /*216d0*/  ISETP.GT.AND P2, PT, R0, 0xe1, P1 ;  /* 0x000000e10000780c */ /* 0x000fe20000f44270 */
[-C--:B------:R-:W-:Y:S01]  /*216e0*/  FMUL R136, R136, R2.reuse ;  /* 0x0000000288887220 */ /* 0x080fe20000400000 */
[C---:B------:R-:W-:Y:S01]  /*216f0*/  ISETP.GT.AND P3, PT, R0.reuse, 0xe0, P0 ;  /* 0x000000e00000780c */ /* 0x040fe20000764270 */
[----:B------:R-:W-:Y:S01]  /*21700*/  @P4 STG.E.U16 desc[UR44][R6.64+0x1b2], R135 ;  /* 0x0001b28706004986 */ /* 0x000fe2000c10152c */
[-C--:B------:R-:W-:Y:S01]  /*21710*/  FMUL R137, R137, R2.reuse ;  /* 0x0000000289897220 */ /* 0x080fe20000400000 */
[----:B------:R-:W-:Y:S01]  /*21720*/  ISETP.GT.AND P4, PT, R0, 0xe1, P0 ;  /* 0x000000e10000780c */ /* 0x000fe20000784270 */
[-C--:B------:R-:W-:Y:S01]  /*21730*/  FMUL R138, R138, R2.reuse ;  /* 0x000000028a8a7220 */ /* 0x080fe20000400000 */
[----:B------:R-:W-:Y:S01]  /*21740*/  FMUL R139, R139, R2 ;  /* 0x000000028b8b7220 */ /* 0x000fe20000400000 */
[----:B------:R-:W-:Y:S02]  /*21750*/  F2FP.BF16.F32.PACK_AB R136, RZ, R136 ;  /* 0x00000088ff88723e */ /* 0x000fe400000010ff */
[----:B------:R-:W-:-:S02]  /*21760*/  F2FP.BF16.F32.PACK_AB R137, RZ, R137 ;  /* 0x00000089ff89723e */ /* 0x000fc400000010ff */
[----:B------:R-:W-:Y:S02]  /*21770*/  F2FP.BF16.F32.PACK_AB R138, RZ, R138 ;  /* 0x0000008aff8a723e */ /* 0x000fe400000010ff */
[----:B------:R-:W-:Y:S01]  /*21780*/  F2FP.BF16.F32.PACK_AB R139, RZ, R139 ;  /* 0x0000008bff8b723e */ /* 0x000fe200000010ff */
[----:B------:R-:W-:Y:S01]  /*21790*/  @P5 STG.E.U16 desc[UR44][R4.64+0x1c0], R136 ;  /* 0x0001c08804005986 */ /* 0x000fe2000c10152c */
[----:B------:R-:W-:-:S03]  /*217a0*/  ISETP.GT.AND P5, PT, R0, 0xe9, P1 ;  /* 0x000000e90000780c */ /* 0x000fc60000fa4270 */
[----:B------:R-:W-:Y:S01]  /*217b0*/  @P2 STG.E.U16 desc[UR44][R4.64+0x1c2], R137 ;  /* 0x0001c28904002986 */ /* 0x000fe2000c10152c */
[C---:B------:R-:W-:Y:S02]  /*217c0*/  ISETP.GT.AND P2, PT, R0.reuse, 0xe8, P1 ;  /* 0x000000e80000780c */ /* 0x040fe40000f44270 */
[C---:B------:R-:W-:Y:S01]  /*217d0*/  ISETP.GT.AND P6, PT, R0.reuse, 0xe8, P0 ;  /* 0x000000e80000780c */ /* 0x040fe200007c4270 */
[----:B------:R-:W-:Y:S01]  /*217e0*/  @P3 STG.E.U16 desc[UR44][R6.64+0x1c0], R138 ;  /* 0x0001c08a06003986 */ /* 0x000fe2000c10152c */
[----:B------:R-:W-:Y:S01]  /*217f0*/  ISETP.GT.AND P3, PT, R0, 0xe9, P0 ;  /* 0x000000e90000780c */ /* 0x000fe20000764270 */
[-C--:B------:R-:W-:Y:S01]  /*21800*/  FMUL R140, R140, R2.reuse ;  /* 0x000000028c8c7220 */ /* 0x080fe20000400000 */
[-C--:B------:R-:W-:Y:S01]  /*21810*/  FMUL R141, R141, R2.reuse ;  /* 0x000000028d8d7220 */ /* 0x080fe20000400000 */
[----:B------:R-:W-:Y:S01]  /*21820*/  @P4 STG.E.U16 desc[UR44][R6.64+0x1c2], R139 ;  /* 0x0001c28b06004986 */ /* 0x000fe2000c10152c */
[----:B------:R-:W-:Y:S01]  /*21830*/  ISETP.GT.AND P4, PT, R0, 0xf0, P1 ;  /* 0x000000f00000780c */ /* 0x000fe20000f84270 */
[-C--:B------:R-:W-:Y:S01]  /*21840*/  FMUL R142, R142, R2.reuse ;  /* 0x000000028e8e7220 */ /* 0x080fe20000400000 */
[-C--:B------:R-:W-:Y:S01]  /*21850*/  FMUL R143, R143, R2.reuse ;  /* 0x000000028f8f7220 */ /* 0x080fe20000400000 */
[----:B------:R-:W-:Y:S01]  /*21860*/  FMUL R144, R144, R2 ;  /* 0x0000000290907220 */ /* 0x000fe20000400000 */
[----:B------:R-:W-:-:S02]  /*21870*/  F2FP.BF16.F32.PACK_AB R140, RZ, R140 ;  /* 0x0000008cff8c723e */ /* 0x000fc400000010ff */
[----:B------:R-:W-:Y:S02]  /*21880*/  F2FP.BF16.F32.PACK_AB R141, RZ, R141 ;  /* 0x0000008dff8d723e */ /* 0x000fe400000010ff */
[----:B------:R-:W-:Y:S02]  /*21890*/  F2FP.BF16.F32.PACK_AB R142, RZ, R142 ;  /* 0x0000008eff8e723e */ /* 0x000fe400000010ff */
[----:B------:R-:W-:Y:S02]  /*218a0*/  F2FP.BF16.F32.PACK_AB R143, RZ, R143 ;  /* 0x0000008fff8f723e */ /* 0x000fe400000010ff */
[----:B------:R-:W-:Y:S01]  /*218b0*/  F2FP.BF16.F32.PACK_AB R144, RZ, R144 ;  /* 0x00000090ff90723e */ /* 0x000fe200000010ff */
[----:B------:R-:W-:Y:S01]  /*218c0*/  @P2 STG.E.U16 desc[UR44][R4.64+0x1d0], R140 ;  /* 0x0001d08c04002986 */ /* 0x000fe2000c10152c */
[----:B------:R-:W-:-:S03]  /*218d0*/  ISETP.GT.AND P2, PT, R0, 0xf1, P1 ;  /* 0x000000f10000780c */ /* 0x000fc60000f44270 */
[----:B------:R-:W-:Y:S01]  /*218e0*/  @P5 STG.E.U16 desc[UR44][R4.64+0x1d2], R141 ;  /* 0x0001d28d04005986 */ /* 0x000fe2000c10152c */
[----:B------:R-:W-:-:S03]  /*218f0*/  ISETP.GT.AND P5, PT, R0, 0xf0, P0 ;  /* 0x000000f00000780c */ /* 0x000fc600007a4270 */
[----:B------:R-:W-:Y:S01]  /*21900*/  @P6 STG.E.U16 desc[UR44][R6.64+0x1d0], R142 ;  /* 0x0001d08e06006986 */ /* 0x000fe2000c10152c */
[----:B------:R-:W-:-:S03]  /*21910*/  FMUL R145, R145, R2 ;  /* 0x0000000291917220 */ /* 0x000fc60000400000 */
[----:B------:R-:W-:Y:S01]  /*21920*/  @P3 STG.E.U16 desc[UR44][R6.64+0x1d2], R143 ;  /* 0x0001d28f06003986 */ /* 0x000fe2000c10152c */
[----:B------:R-:W-:-:S03]  /*21930*/  ISETP.GT.AND P3, PT, R0, 0xf8, P1 ;  /* 0x000000f80000780c */ /* 0x000fc60000f64270 */
[----:B------:R-:W-:Y:S01]  /*21940*/  @P4 STG.E.U16 desc[UR44][R4.64+0x1e0], R144 ;  /* 0x0001e09004004986 */ /* 0x000fe2000c10152c */
[----:B------:R-:W-:Y:S01]  /*21950*/  ISETP.GT.AND P4, PT, R0, 0xf1, P0 ;  /* 0x000000f10000780c */ /* 0x000fe20000784270 */
[-C--:B------:R-:W-:Y:S01]  /*21960*/  FMUL R146, R146, R2.reuse ;  /* 0x0000000292927220 */ /* 0x080fe20000400000 */
[C---:B------:R-:W-:Y:S01]  /*21970*/  ISETP.GT.AND P1, PT, R0.reuse, 0xf9, P1 ;  /* 0x000000f90000780c */ /* 0x040fe20000f24270 */
[-C--:B------:R-:W-:Y:S01]  /*21980*/  FMUL R147, R147, R2.reuse ;  /* 0x0000000293937220 */ /* 0x080fe20000400000 */
[----:B------:R-:W-:Y:S01]  /*21990*/  ISETP.GT.AND P6, PT, R0, 0xf8, P0 ;  /* 0x000000f80000780c */ /* 0x000fe200007c4270 */
[-C--:B------:R-:W-:Y:S01]  /*219a0*/  FMUL R148, R148, R2.reuse ;  /* 0x0000000294947220 */ /* 0x080fe20000400000 */
[----:B------:R-:W-:Y:S01]  /*219b0*/  FMUL R149, R149, R2 ;  /* 0x0000000295957220 */ /* 0x000fe20000400000 */
[----:B------:R-:W-:Y:S02]  /*219c0*/  F2FP.BF16.F32.PACK_AB R145, RZ, R145 ;  /* 0x00000091ff91723e */ /* 0x000fe400000010ff */
[----:B------:R-:W-:-:S02]  /*219d0*/  F2FP.BF16.F32.PACK_AB R146, RZ, R146 ;  /* 0x00000092ff92723e */ /* 0x000fc400000010ff */
[----:B------:R-:W-:Y:S02]  /*219e0*/  ISETP.GT.AND P0, PT, R0, 0xf9, P0 ;  /* 0x000000f90000780c */ /* 0x000fe40000704270 */
[----:B------:R-:W-:Y:S01]  /*219f0*/  F2FP.BF16.F32.PACK_AB R147, RZ, R147 ;  /* 0x00000093ff93723e */ /* 0x000fe200000010ff */
[----:B------:R-:W-:Y:S01]  /*21a00*/  FMUL R150, R150, R2 ;  /* 0x0000000296967220 */ /* 0x000fe20000400000 */
[----:B------:R-:W-:Y:S02]  /*21a10*/  F2FP.BF16.F32.PACK_AB R148, RZ, R148 ;  /* 0x00000094ff94723e */ /* 0x000fe400000010ff */
[----:B------:R-:W-:Y:S01]  /*21a20*/  F2FP.BF16.F32.PACK_AB R149, RZ, R149 ;  /* 0x00000095ff95723e */ /* 0x000fe200000010ff */
[----:B------:R-:W-:Y:S01]  /*21a30*/  FMUL R151, R151, R2 ;  /* 0x0000000297977220 */ /* 0x000fe20000400000 */
[----:B------:R-:W-:Y:S01]  /*21a40*/  @P2 STG.E.U16 desc[UR44][R4.64+0x1e2], R145 ;  /* 0x0001e29104002986 */ /* 0x000fe2000c10152c */
[----:B------:R-:W-:-:S03]  /*21a50*/  F2FP.BF16.F32.PACK_AB R150, RZ, R150 ;  /* 0x00000096ff96723e */ /* 0x000fc600000010ff */
[----:B------:R-:W-:Y:S01]  /*21a60*/  @P5 STG.E.U16 desc[UR44][R6.64+0x1e0], R146 ;  /* 0x0001e09206005986 */ /* 0x000fe2000c10152c */
[----:B------:R-:W-:-:S03]  /*21a70*/  F2FP.BF16.F32.PACK_AB R151, RZ, R151 ;  /* 0x00000097ff97723e */ /* 0x000fc600000010ff */
[----:B------:R-:W-:Y:S04]  /*21a80*/  @P4 STG.E.U16 desc[UR44][R6.64+0x1e2], R147 ;  /* 0x0001e29306004986 */ /* 0x000fe8000c10152c */
[----:B------:R-:W-:Y:S04]  /*21a90*/  @P3 STG.E.U16 desc[UR44][R4.64+0x1f0], R148 ;  /* 0x0001f09404003986 */ /* 0x000fe8000c10152c */
[----:B------:R0:W-:Y:S02]  /*21aa0*/  @P1 STG.E.U16 desc[UR44][R4.64+0x1f2], R149 ;  /* 0x0001f29504001986 */ /* 0x0001e4000c10152c */
[----:B0-----:R-:W-:Y:S01]  /*21ab0*/  @P6 IMAD.MOV.U32 R4, RZ, RZ, R6 ;  /* 0x000000ffff046224 */ /* 0x001fe200078e0006 */
[----:B------:R-:W-:-:S05]  /*21ac0*/  @P6 MOV R5, R7 ;  /* 0x0000000700056202 */ /* 0x000fca0000000f00 */
[----:B------:R0:W-:Y:S04]  /*21ad0*/  @P6 STG.E.U16 desc[UR44][R4.64+0x1f0], R150 ;  /* 0x0001f09604006986 */ /* 0x0001e8000c10152c */
[----:B------:R0:W-:Y:S02]  /*21ae0*/  @P0 STG.E.U16 desc[UR44][R6.64+0x1f2], R151 ;  /* 0x0001f29706000986 */ /* 0x0001e4000c10152c */
.L_x_540:
[----:B------:R-:W-:Y:S05]  /*21af0*/  BSYNC B0 ;  /* 0x0000000000007941 */ /* 0x000fea0003800000 */
.L_x_32:
[----:B0-----:R-:W2:Y:S04]  /*21b00*/  LDL.LU R5, [R1+0x200] ;  /* 0x0002000001057983 */ /* 0x001ea80000300800 */
[----:B------:R-:W2:Y:S01]  /*21b10*/  LDL.LU R4, [R1+0x204] ;  /* 0x0002040001047983 */ /* 0x000ea20000300800 */
[----:B------:R-:W-:Y:S01]  /*21b20*/  ULDC UR4, c[0x0][0xc] ;  /* 0x0000030000047ab9 */ /* 0x000fe20000000800 */
[----:B------:R-:W-:Y:S01]  /*21b30*/  ULDC UR5, c[0x0][0x10] ;  /* 0x0000040000057ab9 */ /* 0x000fe20000000800 */
[----:B-----5:R-:W2:Y:S01]  /*21b40*/  LDC R3, c[0x0][0x14] ;  /* 0x00000500ff037b82 */ /* 0x020ea20000000800 */
[----:B------:R-:W-:Y:S01]  /*21b50*/  UIMAD.WIDE.U32 UR4, UR4, UR5, URZ ;  /* 0x00000005040472a5 */ /* 0x000fe2000f8e003f */
[----:B----4-:R-:W-:Y:S01]  /*21b60*/  PRMT R0, RZ, 0x7610, R0 ;  /* 0x00007610ff007816 */ /* 0x010fe20000000000 */
[----:B------:R-:W-:Y:S01]  /*21b70*/  UMOV UR41, 0xffffffff ;  /* 0xffffffff00297882 */ /* 0x000fe20000000000 */
[----:B------:R-:W-:-:S03]  /*21b80*/  UMOV UR42, 0xffffffff ;  /* 0xffffffff002a7882 */ /* 0x000fc60000000000 */
[----:B--2---:R-:W-:-:S04]  /*21b90*/  IMAD.WIDE.U32 R4, R3, UR4, R4 ;  /* 0x0000000403047c25 */ /* 0x004fc8000f8e0004 */
[----:B------:R-:W-:Y:S01]  /*21ba0*/  IMAD R3, R3, UR5, RZ ;  /* 0x0000000503037c24 */ /* 0x000fe2000f8e02ff */
[----:B------:R-:W-:Y:S01]  /*21bb0*/  ULDC.64 UR4, c[0x0][0x650] ;  /* 0x0001940000047ab9 */ /* 0x000fe20000000a00 */
[----:B------:R-:W-:Y:S01]  /*21bc0*/  IMAD.MOV.U32 R7, RZ, RZ, R4 ;  /* 0x000000ffff077224 */ /* 0x000fe200078e0004 */
[----:B------:R-:W-:Y:S01]  /*21bd0*/  ISETP.GE.U32.AND P0, PT, R4, UR4, PT ;  /* 0x0000000404007c0c */ /* 0x000fe2000bf06070 */
[----:B------:R-:W-:-:S05]  /*21be0*/  IMAD.IADD R6, R5, 0x1, R3 ;  /* 0x0000000105067824 */ /* 0x000fca00078e0203 */
[----:B------:R0:W-:Y:S01]  /*21bf0*/  STL [R1+0x200], R6 ;  /* 0x0002000601007387 */ /* 0x0001e20000100800 */
[----:B------:R-:W-:-:S03]  /*21c00*/  ISETP.GE.U32.AND.EX P0, PT, R6, UR5, PT, P0 ;  /* 0x0000000506007c0c */ /* 0x000fc6000bf06100 */
[----:B------:R0:W-:Y:S10]  /*21c10*/  STL [R1+0x204], R7 ;  /* 0x0002040701007387 */ /* 0x0001f40000100800 */
[----:B0-----:R-:W-:Y:S05]  /*21c20*/  @P0 BRA `(.L_x_541) ;  /* 0x0000000400880947 */ /* 0x001fea0003800000 */
[----:B------:R-:W0:Y:S01]  /*21c30*/  S2UR UR6, SR_CTAID.X ;  /* 0x00000000000679c3 */ /* 0x000e220000002500 */
[----:B------:R-:W-:Y:S01]  /*21c40*/  ULDC.64 UR12, c[0x0][0x628] ;  /* 0x00018a00000c7ab9 */ /* 0x000fe20000000a00 */
[----:B------:R-:W-:Y:S01]  /*21c50*/  ULDC UR4, c[0x0][0x150] ;  /* 0x0000540000047ab9 */ /* 0x000fe20000000800 */
[----:B------:R-:W-:Y:S01]  /*21c60*/  ISETP.NE.U32.AND P0, PT, RZ, UR12, PT ;  /* 0x0000000cff007c0c */ /* 0x000fe2000bf05070 */
[----:B------:R-:W-:Y:S01]  /*21c70*/  ULDC UR15, c[0x0][0x630] ;  /* 0x00018c00000f7ab9 */ /* 0x000fe20000000800 */
[C---:B------:R-:W-:Y:S01]  /*21c80*/  R2UR UR16, R7.reuse ;  /* 0x00000000071072ca */ /* 0x040fe200000e0000 */
[----:B------:R-:W-:Y:S01]  /*21c90*/  ULDC UR19, c[0x0][0x154] ;  /* 0x0000550000137ab9 */ /* 0x000fe20000000800 */
[----:B------:R-:W-:Y:S01]  /*21ca0*/  ISETP.NE.AND.EX P0, PT, RZ, UR13, PT, P0 ;  /* 0x0000000dff007c0c */ /* 0x000fe2000bf05300 */
[----:B------:R-:W2:Y:S01]  /*21cb0*/  S2UR UR18, SR_CTAID.Y ;  /* 0x00000000001279c3 */ /* 0x000ea20000002600 */
[----:B------:R-:W-:Y:S02]  /*21cc0*/  R2UR UR17, R6 ;  /* 0x00000000061172ca */ /* 0x000fe400000e0000 */
[----:B------:R-:W-:-:S02]  /*21cd0*/  R2UR UR10, R7 ;  /* 0x00000000070a72ca */ /* 0x000fc400000e0000 */
[----:B------:R-:W-:Y:S02]  /*21ce0*/  R2UR UR11, R6 ;  /* 0x00000000060b72ca */ /* 0x000fe400000e0000 */
[----:B0-----:R-:W-:-:S05]  /*21cf0*/  I2FP.F32.U32 R0, UR6 ;  /* 0x0000000600007c45 */ /* 0x001fca0008201000 */
[----:B------:R-:W-:-:S04]  /*21d00*/  FMUL R0, R0, UR4 ;  /* 0x0000000400007c20 */ /* 0x000fc80008400000 */
[----:B------:R0:W4:Y:S01]  /*21d10*/  F2I.U32.TRUNC.NTZ R3, R0 ;  /* 0x0000000000037305 */ /* 0x000122000020f000 */
[----:B--2---:R-:W-:Y:S05]  /*21d20*/  @!P0 BRA `(.L_x_542) ;  /* 0x0000000000308947 */ /* 0x004fea0003800000 */
        /* <DEDUP_REMOVED lines=12> */
.L_x_542:
[----:B------:R-:W-:Y:S01]  /*21df0*/  USHF.R.U64 UR42, UR10, UR15, UR11 ;  /* 0x0000000f0a2a7299 */ /* 0x000fe2000800120b */
[----:B0-----:R-:W-:Y:S01]  /*21e00*/  I2FP.F32.U32 R0, UR18 ;  /* 0x0000001200007c45 */ /* 0x001fe20008201000 */
[----:B------:R-:W-:Y:S02]  /*21e10*/  USHF.R.U32.HI UR4, URZ, UR15, UR11 ;  /* 0x0000000f3f047299 */ /* 0x000fe4000801160b */
[----:B------:R-:W-:Y:S02]  /*21e20*/  UIADD3 UR10, UP0, URZ, -UR42, URZ ;  /* 0x8000002a3f0a7290 */ /* 0x000fe4000ff1e03f */
[----:B------:R-:W-:Y:S01]  /*21e30*/  FMUL R0, R0, UR19 ;  /* 0x0000001300007c20 */ /* 0x000fe20008400000 */
[----:B------:R-:W-:Y:S01]  /*21e40*/  ULDC.64 UR12, c[0x0][0x620] ;  /* 0x00018800000c7ab9 */ /* 0x000fe20000000a00 */
[----:B------:R-:W-:Y:S01]  /*21e50*/  UIADD3.X UR4, URZ, ~UR4, URZ, UP0, !UPT ;  /* 0x800000043f047290 */ /* 0x000fe200087fe43f */
[----:B------:R-:W-:Y:S01]  /*21e60*/  UMOV UR8, UR16 ;  /* 0x0000001000087c82 */ /* 0x000fe20008000000 */
[----:B------:R-:W-:-:S02]  /*21e70*/  UMOV UR9, UR17 ;  /* 0x0000001100097c82 */ /* 0x000fc40008000000 */
[----:B------:R-:W-:Y:S01]  /*21e80*/  UIMAD UR4, UR4, UR12, URZ ;  /* 0x0000000c040472a4 */ /* 0x000fe2000f8e023f */
[----:B------:R-:W0:Y:S01]  /*21e90*/  F2I.U32.TRUNC.NTZ R0, R0 ;  /* 0x0000000000007305 */ /* 0x000e22000020f000 */
[----:B------:R-:W-:Y:S01]  /*21ea0*/  UIMAD.WIDE.U32 UR8, UR10, UR12, UR8 ;  /* 0x0000000c0a0872a5 */ /* 0x000fe2000f8e0008 */
[----:B----4-:R-:W-:Y:S01]  /*21eb0*/  R2UR UR12, R3 ;  /* 0x00000000030c72ca */ /* 0x010fe200000e0000 */
[----:B------:R-:W-:Y:S01]  /*21ec0*/  UIMAD UR10, UR10, UR13, UR4 ;  /* 0x0000000d0a0a72a4 */ /* 0x000fe2000f8e0204 */
[----:B------:R-:W-:Y:S01]  /*21ed0*/  ULDC UR11, c[0x0][0x618] ;  /* 0x00018600000b7ab9 */ /* 0x000fe20000000800 */
[----:B------:R-:W-:Y:S02]  /*21ee0*/  ULDC UR21, c[0x0][0x658] ;  /* 0x0001960000157ab9 */ /* 0x000fe40000000800 */
[----:B------:R-:W-:Y:S01]  /*21ef0*/  UIADD3 UR9, UR9, UR10, URZ ;  /* 0x0000000a09097290 */ /* 0x000fe2000fffe03f */
[----:B------:R-:W-:Y:S01]  /*21f00*/  UMOV UR15, 0xffffffff ;  /* 0xffffffff000f7882 */ /* 0x000fe20000000000 */
[----:B------:R-:W-:Y:S01]  /*21f10*/  ULDC.64 UR4, c[0x0][0x640] ;  /* 0x0001900000047ab9 */ /* 0x000fe20000000a00 */
[----:B------:R-:W-:Y:S01]  /*21f20*/  USHF.L.U32 UR15, UR15, UR21, URZ ;  /* 0x000000150f0f7299 */ /* 0x000fe2000800063f */
[----:B------:R-:W-:Y:S01]  /*21f30*/  ISETP.NE.U32.AND P0, PT, RZ, UR4, PT ;  /* 0x00000004ff007c0c */ /* 0x000fe2000bf05070 */
[----:B------:R-:W-:-:S02]  /*21f40*/  USHF.R.U64 UR16, UR8, UR11, UR9 ;  /* 0x0000000b08107299 */ /* 0x000fc40008001209 */
[----:B------:R-:W-:Y:S01]  /*21f50*/  USHF.R.U32.HI UR8, URZ, UR11, UR9 ;  /* 0x0000000b3f087299 */ /* 0x000fe20008011609 */
[----:B0-----:R-:W-:Y:S01]  /*21f60*/  R2UR UR14, R0 ;  /* 0x00000000000e72ca */ /* 0x001fe200000e0000 */
[----:B------:R-:W-:Y:S01]  /*21f70*/  ULDC UR17, c[0x0][0x608] ;  /* 0x0001820000117ab9 */ /* 0x000fe20000000800 */
[----:B------:R-:W-:Y:S01]  /*21f80*/  ULOP3.LUT UR40, URZ, UR15, URZ, 0x33, !UPT ;  /* 0x0000000f3f287292 */ /* 0x000fe2000f8e333f */
[----:B------:R-:W-:Y:S01]  /*21f90*/  ISETP.NE.AND.EX P0, PT, RZ, UR5, PT, P0 ;  /* 0x00000005ff007c0c */ /* 0x000fe2000bf05300 */
[----:B------:R-:W-:Y:S02]  /*21fa0*/  USHF.R.U64 UR15, UR16, UR17, UR8 ;  /* 0x00000011100f7299 */ /* 0x000fe40008001208 */
[----:B------:R-:W-:Y:S02]  /*21fb0*/  USHF.R.U32.HI UR8, URZ, UR17, UR8 ;  /* 0x000000113f087299 */ /* 0x000fe40008011608 */
[----:B------:R-:W-:Y:S02]  /*21fc0*/  UIADD3 UR12, -UR12, URZ, URZ ;  /* 0x0000003f0c0c7290 */ /* 0x000fe4000fffe13f */
[----:B------:R-:W-:Y:S01]  /*21fd0*/  USHF.R.U64 UR17, UR15, UR21, UR8 ;  /* 0x000000150f117299 */ /* 0x000fe20008001208 */
[----:B------:R-:W-:Y:S01]  /*21fe0*/  UMOV UR19, 0x1 ;  /* 0x0000000100137882 */ /* 0x000fe20000000000 */
[----:B------:R-:W-:Y:S01]  /*21ff0*/  ULDC UR13, c[0x0][0x144] ;  /* 0x00005100000d7ab9 */ /* 0x000fe20000000800 */
[----:B------:R-:W-:Y:S01]  /*22000*/  ULDC UR7, c[0x0][0x600] ;  /* 0x0001800000077ab9 */ /* 0x000fe20000000800 */
[----:B------:R-:W-:-:S02]  /*22010*/  USHF.L.U32 UR24, UR19, UR21, URZ ;  /* 0x0000001513187299 */ /* 0x000fc4000800063f */
[----:B------:R-:W-:Y:S02]  /*22020*/  USHF.R.U32.HI UR8, URZ, UR21, UR8 ;  /* 0x000000153f087299 */ /* 0x000fe40008011608 */
[----:B------:R-:W-:Y:S02]  /*22030*/  UIMAD UR21, UR13, UR12, UR6 ;  /* 0x0000000c0d1572a4 */ /* 0x000fe4000f8e0206 */
[----:B------:R-:W-:Y:S02]  /*22040*/  UIADD3 UR20, UR7, -0x1, URZ ;  /* 0xffffffff07147890 */ /* 0x000fe4000fffe03f */
[----:B------:R-:W-:Y:S01]  /*22050*/  UIADD3 UR19, -UR14, URZ, URZ ;  /* 0x0000003f0e137290 */ /* 0x000fe2000fffe13f */
[----:B------:R-:W-:Y:S01]  /*22060*/  ULDC UR25, c[0x0][0x148] ;  /* 0x0000520000197ab9 */ /* 0x000fe20000000800 */
[----:B------:R-:W-:Y:S01]  /*22070*/  ULDC UR22, c[0x0][0x648] ;  /* 0x0001920000167ab9 */ /* 0x000fe20000000800 */
[----:B------:R-:W-:Y:S01]  /*22080*/  ULDC UR23, c[0x0][0x638] ;  /* 0x00018e0000177ab9 */ /* 0x000fe20000000800 */
        /* <DEDUP_REMOVED lines=14> */
.L_x_543:
[----:B------:R-:W-:Y:S01]  /*22170*/  UISETP.NE.AND UP0, UPT, UR39, URZ, UPT ;  /* 0x0000003f2700728c */ /* 0x000fe2000bf05270 */
[----:B------:R-:W-:Y:S01]  /*22180*/  MOV R0, 0x1 ;  /* 0x0000000100007802 */ /* 0x000fe20000000f00 */
[----:B------:R-:W-:Y:S02]  /*22190*/  USHF.R.U64 UR4, UR6, UR22, UR8 ;  /* 0x0000001606047299 */ /* 0x000fe40008001208 */
[----:B------:R-:W-:Y:S02]  /*221a0*/  ULOP3.LUT UR40, UR15, UR40, URZ, 0xc0, !UPT ;  /* 0x000000280f287292 */ /* 0x000fe4000f8ec03f */
[----:B------:R-:W-:Y:S02]  /*221b0*/  UIADD3 UR5, -UR4, URZ, URZ ;  /* 0x0000003f04057290 */ /* 0x000fe4000fffe13f */
[----:B------:R-:W-:Y:S02]  /*221c0*/  UIMAD UR40, UR24, UR4, UR40 ;  /* 0x00000004182872a4 */ /* 0x000fe4000f8e0228 */
[----:B------:R-:W-:-:S02]  /*221d0*/  ULOP3.LUT UR16, UR16, UR20, URZ, 0xc0, !UPT ;  /* 0x0000001410107292 */ /* 0x000fc4000f8ec03f */
[----:B------:R-:W-:Y:S02]  /*221e0*/  @UP0 UIMAD UR21, UR25, UR19, UR18 ;  /* 0x00000013191502a4 */ /* 0x000fe4000f8e0212 */
[----:B------:R-:W-:-:S03]  /*221f0*/  UIMAD UR4, UR5, UR23, UR17 ;  /* 0x00000017050472a4 */ /* 0x000fc6000f8e0211 */
[----:B------:R-:W-:Y:S01]  /*22200*/  ULDC UR5, c[0x0][0x610] ;  /* 0x0001840000057ab9 */ /* 0x000fe20000000800 */
[----:B------:R-:W-:Y:S02]  /*22210*/  UIMAD UR4, UR4, UR7, UR16 ;  /* 0x00000007040472a4 */ /* 0x000fe4000f8e0210 */
[----:B------:R-:W-:-:S04]  /*22220*/  UIMAD UR40, UR40, UR5, UR21 ;  /* 0x00000005282872a4 */ /* 0x000fc8000f8e0215 */
[----:B------:R-:W-:Y:S02]  /*22230*/  USEL UR41, UR4, UR40, !UP0 ;  /* 0x0000002804297287 */ /* 0x000fe4000c000000 */
[----:B------:R-:W-:-:S12]  /*22240*/  USEL UR40, UR40, UR4, !UP0 ;  /* 0x0000000428287287 */ /* 0x000fd8000c000000 */
.L_x_541:
[----:B------:R-:W-:-:S13]  /*22250*/  LOP3.LUT P0, RZ, R0, 0xff, RZ, 0xc0, !PT ;  /* 0x000000ff00ff7812 */ /* 0x000fda000780c0ff */
[----:B------:R-:W-:Y:S05]  /*22260*/  @P0 BRA `(.L_x_544) ;  /* 0xfffffdf000500947 */ /* 0x000fea000383ffff */
[----:B------:R-:W-:Y:S05]  /*22270*/  EXIT ;  /* 0x000000000000794d */ /* 0x000fea0003800000 */
.L_x_7:
[----:B------:R-:W2:Y:S01]  /*22280*/  LDL R5, [R1+0x204] ;  /* 0x0002040001057983 */ /* 0x000ea20000100800 */
[----:B------:R-:W-:-:S03]  /*22290*/  ULDC.64 UR4, c[0x0][0x650] ;  /* 0x0001940000047ab9 */ /* 0x000fc60000000a00 */
[----:B------:R-:W3:Y:S01]  /*222a0*/  LDL R4, [R1+0x200] ;  /* 0x0002000001047983 */ /* 0x000ee20000100800 */
[----:B------:R-:W-:Y:S01]  /*222b0*/  PRMT R0, RZ, 0x7610, R0 ;  /* 0x00007610ff007816 */ /* 0x000fe20000000000 */
[----:B------:R-:W-:Y:S01]  /*222c0*/  IMAD.MOV.U32 R3, RZ, RZ, -0x1 ;  /* 0xffffffffff037424 */ /* 0x000fe200078e00ff */
[----:B------:R-:W-:Y:S01]  /*222d0*/  MOV R10, 0xffffffff ;  /* 0xffffffff000a7802 */ /* 0x000fe20000000f00 */
[----:B------:R-:W-:Y:S01]  /*222e0*/  IMAD.MOV.U32 R2, RZ, RZ, -0x1 ;  /* 0xffffffffff027424 */ /* 0x000fe200078e00ff */
[----:B--2---:R-:W-:-:S04]  /*222f0*/  ISETP.GE.U32.AND P0, PT, R5, UR4, PT ;  /* 0x0000000405007c0c */ /* 0x004fc8000bf06070 */
[----:B---3--:R-:W-:-:S13]  /*22300*/  ISETP.GE.U32.AND.EX P0, PT, R4, UR5, PT, P0 ;  /* 0x0000000504007c0c */ /* 0x008fda000bf06100 */
        /* <DEDUP_REMOVED lines=21> */
.L_x_546:
[----:B------:R-:W-:Y:S01]  /*22460*/  USHF.R.U64 UR4, UR14, UR19, UR15 ;  /* 0x000000130e047299 */ /* 0x000fe2000800120f */
[----:B------:R-:W-:Y:S01]  /*22470*/  R2UR UR7, R4 ;  /* 0x00000000040772ca */ /* 0x000fe200000e0000 */
[----:B------:R-:W-:Y:S02]  /*22480*/  USHF.R.U32.HI UR5, URZ, UR19, UR15 ;  /* 0x000000133f057299 */ /* 0x000fe4000801160f */
[----:B------:R-:W-:Y:S01]  /*22490*/  UIADD3 UR13, UP0, URZ, -UR4, URZ ;  /* 0x800000043f0d7290 */ /* 0x000fe2000ff1e03f */
[----:B------:R-:W-:Y:S01]  /*224a0*/  ULDC.64 UR14, c[0x0][0x620] ;  /* 0x00018800000e7ab9 */ /* 0x000fe20000000a00 */
[----:B------:R-:W-:Y:S02]  /*224b0*/  UMOV UR6, UR20 ;  /* 0x0000001400067c82 */ /* 0x000fe40008000000 */
[----:B------:R-:W-:Y:S02]  /*224c0*/  UIADD3.X UR5, URZ, ~UR5, URZ, UP0, !UPT ;  /* 0x800000053f057290 */ /* 0x000fe400087fe43f */
[----:B------:R-:W-:-:S02]  /*224d0*/  UISETP.NE.AND UP1, UPT, UR39, URZ, UPT ;  /* 0x0000003f2700728c */ /* 0x000fc4000bf25270 */
[----:B------:R-:W-:Y:S02]  /*224e0*/  UIMAD UR5, UR5, UR14, URZ ;  /* 0x0000000e050572a4 */ /* 0x000fe4000f8e023f */
[----:B------:R-:W-:Y:S02]  /*224f0*/  UIMAD.WIDE.U32 UR6, UR13, UR14, UR6 ;  /* 0x0000000e0d0672a5 */ /* 0x000fe4000f8e0006 */
[----:B------:R-:W-:Y:S01]  /*22500*/  UIMAD UR5, UR13, UR15, UR5 ;  /* 0x0000000f0d0572a4 */ /* 0x000fe2000f8e0205 */
[----:B------:R-:W-:Y:S02]  /*22510*/  ULDC UR14, c[0x0][0x608] ;  /* 0x00018200000e7ab9 */ /* 0x000fe40000000800 */
[----:B------:R-:W-:Y:S01]  /*22520*/  ULDC UR13, c[0x0][0x618] ;  /* 0x00018600000d7ab9 */ /* 0x000fe20000000800 */
[----:B------:R-:W-:Y:S01]  /*22530*/  UIADD3 UR5, UR7, UR5, URZ ;  /* 0x0000000507057290 */ /* 0x000fe2000fffe03f */
[----:B------:R-:W-:Y:S01]  /*22540*/  ULDC UR22, c[0x0][0x658] ;  /* 0x0001960000167ab9 */ /* 0x000fe20000000800 */
[----:B------:R-:W-:-:S02]  /*22550*/  @UP1 UIMAD UR8, UR11, UR12, UR10 ;  /* 0x0000000c0b0812a4 */ /* 0x000fc4000f8e020a */
[----:B------:R-:W-:Y:S02]  /*22560*/  USHF.R.U64 UR17, UR6, UR13, UR5 ;  /* 0x0000000d06117299 */ /* 0x000fe40008001205 */
[----:B------:R-:W-:Y:S01]  /*22570*/  USHF.R.U32.HI UR5, URZ, UR13, UR5 ;  /* 0x0000000d3f057299 */ /* 0x000fe20008011605 */
[----:B------:R-:W-:Y:S01]  /*22580*/  ULDC.64 UR6, c[0x0][0x640] ;  /* 0x0001900000067ab9 */ /* 0x000fe20000000a00 */
[----:B------:R-:W-:Y:S01]  /*22590*/  UMOV UR10, 0xffffffff ;  /* 0xffffffff000a7882 */ /* 0x000fe20000000000 */
[----:B------:R-:W-:Y:S01]  /*225a0*/  ISETP.NE.U32.AND P0, PT, RZ, UR6, PT ;  /* 0x00000006ff007c0c */ /* 0x000fe2000bf05070 */
[----:B------:R-:W-:Y:S02]  /*225b0*/  USHF.R.U64 UR18, UR17, UR14, UR5 ;  /* 0x0000000e11127299 */ /* 0x000fe40008001205 */
[----:B------:R-:W-:Y:S01]  /*225c0*/  USHF.R.U32.HI UR5, URZ, UR14, UR5 ;  /* 0x0000000e3f057299 */ /* 0x000fe20008011605 */
[----:B------:R-:W-:Y:S01]  /*225d0*/  ISETP.NE.AND.EX P0, PT, RZ, UR7, PT, P0 ;  /* 0x00000007ff007c0c */ /* 0x000fe2000bf05300 */
[----:B------:R-:W-:-:S02]  /*225e0*/  USHF.L.U32 UR11, UR10, UR22, URZ ;  /* 0x000000160a0b7299 */ /* 0x000fc4000800063f */
[----:B------:R-:W-:Y:S01]  /*225f0*/  USHF.R.U64 UR19, UR18, UR22, UR5 ;  /* 0x0000001612137299 */ /* 0x000fe20008001205 */
[----:B------:R-:W-:Y:S01]  /*22600*/  ULDC UR20, c[0x0][0x600] ;  /* 0x0001800000147ab9 */ /* 0x000fe20000000800 */
[----:B------:R-:W-:Y:S02]  /*22610*/  USHF.R.U32.HI UR10, URZ, UR22, UR5 ;  /* 0x000000163f0a7299 */ /* 0x000fe40008011605 */
[----:B------:R-:W-:Y:S02]  /*22620*/  UIADD3 UR21, UR20, -0x1, URZ ;  /* 0xffffffff14157890 */ /* 0x000fe4000fffe03f */
[----:B------:R-:W-:Y:S01]  /*22630*/  ULOP3.LUT UR26, URZ, UR11, URZ, 0x33, !UPT ;  /* 0x0000000b3f1a7292 */ /* 0x000fe2000f8e333f */
        /* <DEDUP_REMOVED lines=17> */
.L_x_547:
[----:B------:R-:W-:Y:S01]  /*22750*/  USHF.R.U64 UR6, UR5, UR23, UR10 ;  /* 0x0000001705067299 */ /* 0x000fe2000800120a */
[----:B------:R-:W-:Y:S01]  /*22760*/  IMAD.MOV.U32 R0, RZ, RZ, 0x1 ;  /* 0x00000001ff007424 */ /* 0x000fe200078e00ff */
[----:B------:R-:W-:Y:S01]  /*22770*/  USHF.L.U32 UR25, UR25, UR22, URZ ;  /* 0x0000001619197299 */ /* 0x000fe2000800063f */
[----:B------:R-:W-:Y:S01]  /*22780*/  IMAD.U32 R10, RZ, RZ, UR4 ;  /* 0x00000004ff0a7e24 */ /* 0x000fe2000f8e00ff */
[----:B------:R-:W-:Y:S02]  /*22790*/  ULOP3.LUT UR5, UR18, UR26, URZ, 0xc0, !UPT ;  /* 0x0000001a12057292 */ /* 0x000fe4000f8ec03f */
[----:B------:R-:W-:Y:S02]  /*227a0*/  UIADD3 UR7, -UR6, URZ, URZ ;  /* 0x0000003f06077290 */ /* 0x000fe4000fffe13f */
[----:B------:R-:W-:Y:S02]  /*227b0*/  UIMAD UR6, UR25, UR6, UR5 ;  /* 0x00000006190672a4 */ /* 0x000fe4000f8e0205 */
[----:B------:R-:W-:-:S02]  /*227c0*/  ULOP3.LUT UR17, UR17, UR21, URZ, 0xc0, !UPT ;  /* 0x0000001511117292 */ /* 0x000fc4000f8ec03f */
[----:B------:R-:W-:Y:S02]  /*227d0*/  UIMAD UR5, UR7, UR24, UR19 ;  /* 0x00000018070572a4 */ /* 0x000fe4000f8e0213 */
[----:B------:R-:W-:Y:S01]  /*227e0*/  UISETP.NE.AND UP0, UPT, UR39, URZ, UPT ;  /* 0x0000003f2700728c */ /* 0x000fe2000bf05270 */
[----:B------:R-:W-:Y:S01]  /*227f0*/  ULDC UR7, c[0x0][0x610] ;  /* 0x0001840000077ab9 */ /* 0x000fe20000000800 */
[----:B------:R-:W-:Y:S02]  /*22800*/  UIMAD UR5, UR5, UR20, UR17 ;  /* 0x00000014050572a4 */ /* 0x000fe4000f8e0211 */
[----:B------:R-:W-:-:S04]  /*22810*/  UIMAD UR8, UR6, UR7, UR8 ;  /* 0x00000007060872a4 */ /* 0x000fc8000f8e0208 */
[----:B------:R-:W-:Y:S02]  /*22820*/  USEL UR6, UR5, UR8, !UP0 ;  /* 0x0000000805067287 */ /* 0x000fe4000c000000 */
[----:B------:R-:W-:-:S04]  /*22830*/  USEL UR8, UR8, UR5, !UP0 ;  /* 0x0000000508087287 */ /* 0x000fc8000c000000 */
[----:B------:R-:W-:Y:S02]  /*22840*/  MOV R2, UR6 ;  /* 0x0000000600027c02 */ /* 0x000fe40008000f00 */
[----:B------:R-:W-:-:S07]  /*22850*/  IMAD.U32 R3, RZ, RZ, UR8 ;  /* 0x00000008ff037e24 */ /* 0x000fce000f8e00ff */
.L_x_545:
[----:B------:R-:W-:-:S08]  /*22860*/  NOP ;  /* 0x0000000000007918 */ /* 0x000fd00000000000 */
[----:B0-----:R-:W0:-:S00]  /*22870*/  USETMAXREG.DEALLOC.CTAPOOL 0x18 ;  /* 0x00000018000079c8 */ /* 0x001e0000080e0500 */
[----:B------:R-:W-:-:S13]  /*22880*/  ISETP.NE.AND P0, PT, RZ, UR9, PT ;  /* 0x00000009ff007c0c */ /* 0x000fda000bf05270 */
[----:B------:R-:W-:Y:S05]  /*22890*/  @P0 EXIT ;  /* 0x000000000000094d */ /* 0x000fea0003800000 */
[----:B0-----:R-:W-:Y:S01]  /*228a0*/  LOP3.LUT P0, RZ, R0, 0xff, RZ, 0xc0, !PT ;  /* 0x000000ff00ff7812 */ /* 0x001fe2000780c0ff */
[----:B------:R-:W-:Y:S01]  /*228b0*/  IMAD.MOV.U32 R7, RZ, RZ, 0x1 ;  /* 0x00000001ff077424 */ /* 0x000fe200078e00ff */
[----:B------:R-:W-:-:S11]  /*228c0*/  MOV R6, RZ ;  /* 0x000000ff00067202 */ /* 0x000fd60000000f00 */
[----:B------:R-:W-:Y:S05]  /*228d0*/  @!P0 BRA `(.L_x_548) ;  /* 0x0000000c00dc8947 */ /* 0x000fea0003800000 */
[----:B------:R-:W0:Y:S01]  /*228e0*/  LDC R0, c[0x0][0x28c] ;  /* 0x0000a300ff007b82 */ /* 0x000e220000000800 */
[----:B------:R-:W-:Y:S01]  /*228f0*/  ULDC UR14, c[0x0][0x658] ;  /* 0x00019600000e7ab9 */ /* 0x000fe20000000800 */
[----:B------:R-:W-:Y:S01]  /*22900*/  UMOV UR7, 0xffffffff ;  /* 0xffffffff00077882 */ /* 0x000fe20000000000 */
[----:B------:R-:W-:Y:S01]  /*22910*/  UMOV UR9, 0x1 ;  /* 0x0000000100097882 */ /* 0x000fe20000000000 */
[----:B------:R-:W-:Y:S01]  /*22920*/  USHF.L.U32 UR7, UR7, UR14, URZ ;  /* 0x0000000e07077299 */ /* 0x000fe2000800063f */
[----:B------:R-:W-:Y:S01]  /*22930*/  BSSY B0, `(.L_x_548) ;  /* 0x00000f1000007945 */ /* 0x000fe20003800000 */
[----:B------:R-:W-:Y:S01]  /*22940*/  ULDC UR5, c[0x0][0xc] ;  /* 0x0000030000057ab9 */ /* 0x000fe20000000800 */
[----:B------:R-:W-:Y:S01]  /*22950*/  ULDC UR8, c[0x0][0x10] ;  /* 0x0000040000087ab9 */ /* 0x000fe20000000800 */
[----:B------:R-:W1:Y:S01]  /*22960*/  S2UR UR4, SR_CgaCtaId ;  /* 0x00000000000479c3 */ /* 0x000e620000008800 */
[----:B------:R-:W-:Y:S01]  /*22970*/  ULOP3.LUT UR15, URZ, UR7, URZ, 0x33, !UPT ;  /* 0x000000073f0f7292 */ /* 0x000fe2000f8e333f */
[----:B------:R-:W-:Y:S01]  /*22980*/  IMAD.MOV.U32 R9, RZ, RZ, 0x1 ;  /* 0x00000001ff097424 */ /* 0x000fe200078e00ff */
[----:B------:R-:W-:Y:S01]  /*22990*/  MOV R7, 0x1 ;  /* 0x0000000100077802 */ /* 0x000fe20000000f00 */
[----:B------:R-:W-:Y:S01]  /*229a0*/  IMAD.MOV.U32 R6, RZ, RZ, RZ ;  /* 0x000000ffff067224 */ /* 0x000fe200078e00ff */
[----:B------:R-:W-:Y:S01]  /*229b0*/  ULDC UR13, c[0x0][0x600] ;  /* 0x00018000000d7ab9 */ /* 0x000fe20000000800 */
[----:B------:R-:W-:Y:S01]  /*229c0*/  UMOV UR29, 0x5 ;  /* 0x00000005001d7882 */ /* 0x000fe20000000000 */
[----:B------:R-:W-:-:S02]  /*229d0*/  ULOP3.LUT UR44, UR38, 0x2, URZ, 0xfc, !UPT ;  /* 0x00000002262c7892 */ /* 0x000fc4000f8efc3f */
[----:B------:R-:W-:Y:S02]  /*229e0*/  UIADD3 UR13, UR13, -0x1, URZ ;  /* 0xffffffff0d0d7890 */ /* 0x000fe4000fffe03f */
[----:B------:R-:W-:Y:S01]  /*229f0*/  USHF.L.U32 UR14, UR9, UR14, URZ ;  /* 0x0000000e090e7299 */ /* 0x000fe2000800063f */
[----:B------:R-:W-:Y:S01]  /*22a00*/  ULDC.64 UR40, c[0x0][0x198] ;  /* 0x0000660000287ab9 */ /* 0x000fe20000000a00 */
[----:B0-----:R-:W-:-:S05]  /*22a10*/  VIADD R0, R0, 0x7f ;  /* 0x0000007f00007836 */ /* 0x001fca0000000000 */
[----:B------:R-:W-:Y:S01]  /*22a20*/  SHF.R.S32.HI R5, RZ, 0x1f, R0 ;  /* 0x0000001fff057819 */ /* 0x000fe20000011400 */
[----:B-1----:R-:W-:-:S03]  /*22a30*/  ULOP3.LUT UR6, UR4, 0x1, URZ, 0xc0, !UPT ;  /* 0x0000000104067892 */ /* 0x002fc6000f8ec03f */
[----:B------:R-:W-:Y:S01]  /*22a40*/  LEA.HI R0, R5, R0, RZ, 0x7 ;  /* 0x0000000005007211 */ /* 0x000fe200078f38ff */
[----:B------:R-:W-:Y:S02]  /*22a50*/  USHF.R.U32.HI UR45, URZ, 0x1, UR4 ;  /* 0x000000013f2d7899 */ /* 0x000fe40008011604 */
[----:B------:R-:W-:Y:S01]  /*22a60*/  USHF.L.U32 UR21, UR4, 0x7, URZ ;  /* 0x0000000704157899 */ /* 0x000fe2000800063f */
[----:B------:R-:W-:Y:S01]  /*22a70*/  SHF.R.S32.HI R0, RZ, 0x7, R0 ;  /* 0x00000007ff007819 */ /* 0x000fe20000011400 */
[----:B------:R-:W-:Y:S02]  /*22a80*/  USHF.L.U32 UR46, UR4, 0xd, URZ ;  /* 0x0000000d042e7899 */ /* 0x000fe4000800063f */
[----:B------:R-:W-:Y:S02]  /*22a90*/  ULOP3.LUT UR4, UR4, 0xfffffffe, URZ, 0xc0, !UPT ;  /* 0xfffffffe04047892 */ /* 0x000fe4000f8ec03f */
[----:B------:R-:W-:Y:S01]  /*22aa0*/  UISETP.GT.U32.AND UP0, UPT, UR6, 0xffff, UPT ;  /* 0x0000ffff0600788c */ /* 0x000fe2000bf04070 */
[----:B------:R-:W-:Y:S01]  /*22ab0*/  VIADD R16, R0, 0x1 ;  /* 0x0000000100107836 */ /* 0x000fe20000000000 */
[----:B------:R-:W-:-:S02]  /*22ac0*/  USHF.L.U32 UR22, UR9, UR4, URZ ;  /* 0x0000000409167299 */ /* 0x000fc4000800063f */
[----:B------:R-:W-:Y:S02]  /*22ad0*/  ULOP3.LUT UR7, UR4, 0x1, URZ, 0xfc, !UPT ;  /* 0x0000000104077892 */ /* 0x000fe4000f8efc3f */
[----:B------:R-:W-:Y:S02]  /*22ae0*/  UIMAD.WIDE.U32 UR4, UR5, UR8, URZ ;  /* 0x00000008050472a5 */ /* 0x000fe4000f8e003f */
[----:B------:R-:W-:Y:S01]  /*22af0*/  USEL UR6, UR6, 0xffff, !UP0 ;  /* 0x0000ffff06067887 */ /* 0x000fe2000c000000 */
[----:B------:R-:W-:Y:S01]  /*22b00*/  ULDC UR8, c[0x0][0x14] ;  /* 0x0000050000087ab9 */ /* 0x000fe20000000800 */
[----:B------:R-:W-:Y:S02]  /*22b10*/  USHF.L.U32 UR7, UR9, UR7, URZ ;  /* 0x0000000709077299 */ /* 0x000fe4000800063f */
[----:B------:R-:W-:Y:S02]  /*22b20*/  UIMAD.WIDE.U32 UR30, UR4, UR8, URZ ;  /* 0x00000008041e72a5 */ /* 0x000fe4000f8e003f */
[----:B------:R-:W-:-:S02]  /*22b30*/  UIMAD UR23, UR5, UR8, URZ ;  /* 0x00000008051772a4 */ /* 0x000fc4000f8e023f */
[----:B------:R-:W-:Y:S02]  /*22b40*/  ULOP3.LUT UR6, UR6, 0xffff, URZ, 0xc0, !UPT ;  /* 0x0000ffff06067892 */ /* 0x000fe4000f8ec03f */
[----:B------:R-:W-:Y:S02]  /*22b50*/  ULOP3.LUT UR21, UR21, 0x80, URZ, 0xc0, !UPT ;  /* 0x0000008015157892 */ /* 0x000fe4000f8ec03f */
[----:B------:R-:W-:Y:S02]  /*22b60*/  ULOP3.LUT UR22, UR22, UR7, URZ, 0xfc, !UPT ;  /* 0x0000000716167292 */ /* 0x000fe4000f8efc3f */
[----:B------:R-:W-:Y:S02]  /*22b70*/  UIADD3 UR23, UR31, UR23, URZ ;  /* 0x000000171f177290 */ /* 0x000fe4000fffe03f */
[----:B------:R-:W-:-:S12]  /*22b80*/  USHF.L.U32 UR29, UR29, UR6, URZ ;  /* 0x000000061d1d7299 */ /* 0x000fd8000800063f */
.L_x_559:
[----:B------:R-:W-:-:S03]  /*22b90*/  UMOV UR4, 0xffffffff ;  /* 0xffffffff00047882 */ /* 0x000fc60000000000 */
[----:B------:R-:W-:Y:S05]  /*22ba0*/  BRA.DIV UR4, `(.L_x_549) ;  /* 0x0000001204147947 */ /* 0x000fea000b800000 */
[----:B------:R-:W-:-:S13]  /*22bb0*/  ELECT P6, URZ, PT ;  /* 0x00000000003f782f */ /* 0x000fda00038c0000 */
.L_x_570:
[----:B------:R-:W0:Y:S01]  /*22bc0*/  LDC R4, c[0x0][0x28c] ;  /* 0x0000a300ff047b82 */ /* 0x000e220000000800 */
[----:B------:R-:W-:Y:S01]  /*22bd0*/  BSSY B1, `(.L_x_550) ;  /* 0x000004a000017945 */ /* 0x000fe20003800000 */
[----:B0-----:R-:W-:-:S13]  /*22be0*/  ISETP.LT.OR P6, PT, R4, 0x1, !P6 ;  /* 0x000000010400780c */ /* 0x001fda00077c1670 */
[----:B------:R-:W-:Y:S05]  /*22bf0*/  @P6 BRA `(.L_x_551) ;  /* 0x00000004001c6947 */ /* 0x000fea0003800000 */
[----:B------:R-:W-:Y:S01]  /*22c00*/  LEA R3, R3, UR45, 0x1 ;  /* 0x0000002d03037c11 */ /* 0x000fe2000f8e08ff */
[----:B------:R-:W-:Y:S01]  /*22c10*/  IMAD.MOV.U32 R13, RZ, RZ, RZ ;  /* 0x000000ffff0d7224 */ /* 0x000fe200078e00ff */
[----:B------:R-:W-:Y:S01]  /*22c20*/  LEA R2, R2, UR21, 0x8 ;  /* 0x0000001502027c11 */ /* 0x000fe2000f8e40ff */
[----:B------:R-:W-:Y:S01]  /*22c30*/  IMAD.MOV.U32 R4, RZ, RZ, R16 ;  /* 0x000000ffff047224 */ /* 0x000fe200078e0010 */
[----:B------:R-:W-:Y:S01]  /*22c40*/  SHF.L.U32 R3, R3, 0x7, RZ ;  /* 0x0000000703037819 */ /* 0x000fe200000006ff */
[----:B------:R-:W-:Y:S01]  /*22c50*/  IMAD.MOV.U32 R8, RZ, RZ, R6 ;  /* 0x000000ffff087224 */ /* 0x000fe200078e0006 */
[----:B------:R-:W-:-:S07]  /*22c60*/  MOV R5, R7 ;  /* 0x0000000700057202 */ /* 0x000fce0000000f00 */
.L_x_554:
[----:B------:R-:W0:Y:S01]  /*22c70*/  S2R R12, SR_CgaCtaId ;  /* 0x00000000000c7919 */ /* 0x000e220000008800 */
[----:B------:R-:W-:Y:S01]  /*22c80*/  MOV R11, 0x400 ;  /* 0x00000400000b7802 */ /* 0x000fe20000000f00 */
[----:B------:R-:W1:Y:S03]  /*22c90*/  S2R R14, SR_TID.X ;  /* 0x00000000000e7919 */ /* 0x000e660000002100 */
[----:B0-----:R-:W-:Y:S02]  /*22ca0*/  LEA R15, R12, R11, 0x18 ;  /* 0x0000000b0c0f7211 */ /* 0x001fe400078ec0ff */
[----:B------:R-:W-:Y:S02]  /*22cb0*/  SHF.L.U32 R11, R5, 0x1f, RZ ;  /* 0x0000001f050b7819 */ /* 0x000fe400000006ff */
[----:B-1----:R-:W-:Y:S01]  /*22cc0*/  LOP3.LUT P1, RZ, R14, 0x7f, RZ, 0xc0, !PT ;  /* 0x0000007f0eff7812 */ /* 0x002fe2000782c0ff */
[----:B------:R-:W-:-:S04]  /*22cd0*/  IMAD R12, R8, 0x8, R15 ;  /* 0x00000008080c7824 */ /* 0x000fc800078e020f */
[----:B------:R-:W0:Y:S02]  /*22ce0*/  SYNCS.PHASECHK.TRANS64.TRYWAIT P0, [R12+URZ+0x20], R11 ;  /* 0x0000200b0c0075a7 */ /* 0x000e24000800017f */
[----:B0-----:R-:W-:Y:S06]  /*22cf0*/  @!P0 BRA `(.L_x_552) ;  /* 0x0000000c00e08947 */ /* 0x001fec0003800000 */
.L_x_571:
[----:B0-----:R-:W0:Y:S01]  /*22d00*/  @!P1 LDC R11, c[0x0][0x500] ;  /* 0x00014000ff0b9b82 */ /* 0x001e220000000800 */
[----:B------:R-:W-:-:S04]  /*22d10*/  UPRMT UR4, UR44, 0x9910, URZ ;  /* 0x000099102c047896 */ /* 0x000fc8000800003f */
[----:B------:R-:W-:-:S06]  /*22d20*/  UISETP.NE.AND UP0, UPT, UR4, 0x2, UPT ;  /* 0x000000020400788c */ /* 0x000fcc000bf05270 */
[----:B------:R-:W-:Y:S01]  /*22d30*/  PLOP3.LUT P0, PT, PT, PT, UP0, 0x80, 0x0 ;  /* 0x000000000000781c */ /* 0x000fe20003f0f008 */
[----:B0-----:R0:W-:-:S12]  /*22d40*/  @!P1 SYNCS.ARRIVE.TRANS64 RZ, [R12+URZ], R11 ;  /* 0x0000000b0cff99a7 */ /* 0x0011d8000800003f */
[----:B------:R-:W-:Y:S05]  /*22d50*/  @P0 BRA `(.L_x_553) ;  /* 0x0000000000040947 */ /* 0x000fea0003800000 */
[----:B------:R-:W-:Y:S01]  /*22d60*/  BPT.TRAP 0x1 ;  /* 0x000000040000795c */ /* 0x000fe20000300000 */
.L_x_553:
[----:B------:R-:W-:Y:S01]  /*22d70*/  R2UR UR8, R8 ;  /* 0x00000000080872ca */ /* 0x000fe200000e0000 */
[----:B------:R-:W-:Y:S01]  /*22d80*/  VIADD R4, R4, 0xffffffff ;  /* 0xffffffff04047836 */ /* 0x000fe20000000000 */
[----:B------:R-:W-:Y:S01]  /*22d90*/  R2UR UR10, R15 ;  /* 0x000000000f0a72ca */ /* 0x000fe200000e0000 */
[----:B------:R-:W-:Y:S01]  /*22da0*/  UIADD3 UR4, UP0, UR40, 0xf0, URZ ;  /* 0x000000f028047890 */ /* 0x000fe2000ff1e03f */
[----:B------:R-:W-:Y:S01]  /*22db0*/  R2UR UR34, R13 ;  /* 0x000000000d2272ca */ /* 0x000fe200000e0000 */
[----:B------:R-:W-:Y:S01]  /*22dc0*/  UIADD3 UR42, UP1, UR40, 0x1f0, URZ ;  /* 0x000001f0282a7890 */ /* 0x000fe2000ff3e03f */
[----:B------:R-:W-:Y:S01]  /*22dd0*/  R2UR UR33, R12 ;  /* 0x000000000c2172ca */ /* 0x000fe200000e0000 */
[----:B------:R-:W-:Y:S01]  /*22de0*/  UIADD3.X UR5, URZ, UR41, URZ, UP0, !UPT ;  /* 0x000000293f057290 */ /* 0x000fe200087fe43f */
[----:B------:R-:W-:Y:S01]  /*22df0*/  R2UR UR35, R3 ;  /* 0x00000000032372ca */ /* 0x000fe200000e0000 */
[----:B------:R-:W-:Y:S01]  /*22e00*/  UPRMT UR37, URZ, 0x5410, UR29 ;  /* 0x000054103f257896 */ /* 0x000fe2000800001d */
[----:B------:R-:W-:Y:S01]  /*22e10*/  R2UR UR36, R10 ;  /* 0x000000000a2472ca */ /* 0x000fe200000e0000 */
[----:B------:R-:W-:Y:S01]  /*22e20*/  UIADD3.X UR43, URZ, UR41, URZ, UP1, !UPT ;  /* 0x000000293f2b7290 */ /* 0x000fe20008ffe43f */
[----:B------:R-:W-:Y:S01]  /*22e30*/  R2UR UR19, R2 ;  /* 0x00000000021372ca */ /* 0x000fe200000e0000 */
[----:B------:R-:W-:Y:S01]  /*22e40*/  USHF.L.U32 UR8, UR8, 0xf, URZ ;  /* 0x0000000f08087899 */ /* 0x000fe2000800063f */
[----:B------:R-:W-:Y:S01]  /*22e50*/  ISETP.GT.AND P1, PT, R4, 0x1, PT ;  /* 0x000000010400780c */ /* 0x000fe20003f24270 */
[----:B------:R-:W-:Y:S01]  /*22e60*/  UPRMT UR47, URZ, 0x5410, UR22 ;  /* 0x000054103f2f7896 */ /* 0x000fe20008000016 */
[----:B------:R-:W-:Y:S01]  /*22e70*/  IADD3 R8, R8, 0x1, RZ ;  /* 0x0000000108087810 */ /* 0x000fe20007ffe0ff */
[----:B------:R-:W-:Y:S01]  /*22e80*/  ULEA UR9, UR45, UR8, 0xd ;  /* 0x000000082d097291 */ /* 0x000fe2000f8e683f */
[----:B------:R-:W-:Y:S01]  /*22e90*/  VIADD R13, R13, 0x80 ;  /* 0x000000800d0d7836 */ /* 0x000fe20000000000 */
[----:B------:R-:W-:Y:S01]  /*22ea0*/  ULOP3.LUT UR8, UR8, 0x2000, UR46, 0xf8, !UPT ;  /* 0x0000200008087892 */ /* 0x000fe2000f8ef82e */
[----:B------:R-:W-:Y:S01]  /*22eb0*/  ISETP.NE.AND P0, PT, R8, 0x4, PT ;  /* 0x000000040800780c */ /* 0x000fe20003f05270 */
[----:B------:R-:W-:-:S02]  /*22ec0*/  ULEA UR24, UR9, UR10, 0x1 ;  /* 0x0000000a09187291 */ /* 0x000fc4000f8e083f */
[----:B------:R-:W-:Y:S01]  /*22ed0*/  ULEA UR8, UR8, UR10, 0x1 ;  /* 0x0000000a08087291 */ /* 0x000fe2000f8e083f */
[----:B0-----:R-:W-:Y:S01]  /*22ee0*/  SEL R12, RZ, 0x1, P0 ;  /* 0x00000001ff0c7807 */ /* 0x001fe20000000000 */
[----:B------:R-:W-:Y:S01]  /*22ef0*/  UIADD3 UR32, UR24, 0x100, URZ ;  /* 0x0000010018207890 */ /* 0x000fe2000fffe03f */
[----:B------:R-:W-:Y:S01]  /*22f00*/  SEL R8, R8, RZ, P0 ;  /* 0x000000ff08087207 */ /* 0x000fe20000000000 */
[----:B------:R-:W-:Y:S01]  /*22f10*/  UIADD3 UR26, UR34, 0x40, URZ ;  /* 0x00000040221a7890 */ /* 0x000fe2000fffe03f */
[----:B------:R-:W-:Y:S01]  /*22f20*/  LOP3.LUT R5, R5, R12, RZ, 0x3c, !PT ;  /* 0x0000000c05057212 */ /* 0x000fe200078e3cff */
[----:B------:R-:W-:Y:S02]  /*22f30*/  UIADD3 UR24, UR24, 0x8100, URZ ;  /* 0x0000810018187890 */ /* 0x000fe4000fffe03f */
[----:B------:R-:W-:Y:S02]  /*22f40*/  UIADD3 UR16, UR8, 0x40100, URZ ;  /* 0x0004010008107890 */ /* 0x000fe4000fffe03f */
[----:B------:R-:W-:Y:S01]  /*22f50*/  UIADD3 UR8, UR8, 0x48100, URZ ;  /* 0x0004810008087890 */ /* 0x000fe2000fffe03f */
[----:B------:R-:W-:Y:S01]  /*22f60*/  UMOV UR6, 0x0 ;  /* 0x0000000000067882 */ /* 0x000fe20000000000 */
[----:B------:R-:W-:Y:S01]  /*22f70*/  UMOV UR7, 0x10000000 ;  /* 0x1000000000077882 */ /* 0x000fe20000000000 */
[----:B------:R-:W-:Y:S01]  /*22f80*/  UMOV UR25, UR33 ;  /* 0x0000002100197c82 */ /* 0x000fe20008000000 */
[----:B------:R-:W-:Y:S01]  /*22f90*/  UMOV UR27, UR35 ;  /* 0x00000023001b7c82 */ /* 0x000fe20008000000 */
[----:B------:R-:W-:Y:S01]  /*22fa0*/  UMOV UR28, UR36 ;  /* 0x00000024001c7c82 */ /* 0x000fe20008000000 */
[----:B------:R-:W-:Y:S01]  /*22fb0*/  UMOV UR17, UR33 ;  /* 0x0000002100117c82 */ /* 0x000fe20008000000 */
[----:B------:R-:W-:Y:S01]  /*22fc0*/  UMOV UR18, UR34 ;  /* 0x0000002200127c82 */ /* 0x000fe20008000000 */
[----:B------:R-:W-:Y:S01]  /*22fd0*/  UMOV UR20, UR36 ;  /* 0x0000002400147c82 */ /* 0x000fe20008000000 */
[----:B------:R0:W-:Y:S01]  /*22fe0*/  UTMALDG.3D.MULTICAST [UR32], [UR4], UR37, desc[UR6] ;  /* 0x00000620040073b4 */ /* 0x0001e20008011825 */
[----:B------:R-:W-:Y:S01]  /*22ff0*/  UMOV UR9, UR33 ;  /* 0x0000002100097c82 */ /* 0x000fe20008000000 */
[----:B------:R-:W-:Y:S01]  /*23000*/  UMOV UR11, UR19 ;  /* 0x00000013000b7c82 */ /* 0x000fe20008000000 */
[----:B------:R-:W-:Y:S01]  /*23010*/  UMOV UR12, UR36 ;  /* 0x00000024000c7c82 */ /* 0x000fe20008000000 */
[----:B------:R-:W-:Y:S01]  /*23020*/  UMOV UR10, UR26 ;  /* 0x0000001a000a7c82 */ /* 0x000fe20008000000 */
[----:B------:R0:W-:Y:S01]  /*23030*/  UTMALDG.3D.MULTICAST [UR24], [UR4], UR37, desc[UR6] ;  /* 0x00000618040073b4 */ /* 0x0001e20008011825 */
[----:B------:R0:W-:Y:S01]  /*23040*/  UTMALDG.3D.MULTICAST [UR16], [UR42], UR47, desc[UR6] ;  /* 0x000006102a0073b4 */ /* 0x0001e2000801182f */
[----:B------:R0:W-:Y:S02]  /*23050*/  UTMALDG.3D.MULTICAST [UR8], [UR42], UR47, desc[UR6] ;  /* 0x000006082a0073b4 */ /* 0x0001e4000801182f */
[----:B0-----:R-:W-:Y:S05]  /*23060*/  @P1 BRA `(.L_x_554) ;  /* 0xfffffffc00001947 */ /* 0x001fea000383ffff */
.L_x_551:
[----:B------:R-:W-:Y:S05]  /*23070*/  BSYNC B1 ;  /* 0x0000000000017941 */ /* 0x000fea0003800000 */
.L_x_550:
[----:B------:R-:W2:Y:S01]  /*23080*/  LDL.LU R15, [R1+0x200] ;  /* 0x00020000010f7983 */ /* 0x000ea20000300800 */
[----:B------:R-:W-:Y:S01]  /*23090*/  LOP3.LUT P2, RZ, R9, 0xff, RZ, 0xc0, !PT ;  /* 0x000000ff09ff7812 */ /* 0x000fe2000784c0ff */
[----:B------:R-:W-:Y:S02]  /*230a0*/  ULDC.64 UR4, c[0x0][0x650] ;  /* 0x0001940000047ab9 */ /* 0x000fe40000000a00 */
[----:B------:R-:W3:Y:S01]  /*230b0*/  LDL.LU R14, [R1+0x204] ;  /* 0x00020400010e7983 */ /* 0x000ee20000300800 */
[----:B------:R-:W-:Y:S01]  /*230c0*/  IADD3 R6, R0, R6, RZ ;  /* 0x0000000600067210 */ /* 0x000fe20007ffe0ff */
[----:B------:R-:W-:Y:S01]  /*230d0*/  BSSY B1, `(.L_x_555) ;  /* 0x0000074000017945 */ /* 0x000fe20003800000 */
[----:B------:R-:W-:Y:S02]  /*230e0*/  MOV R10, 0xffffffff ;  /* 0xffffffff000a7802 */ /* 0x000fe40000000f00 */
[----:B------:R-:W-:Y:S02]  /*230f0*/  SHF.R.U32.HI R2, RZ, 0x2, R6 ;  /* 0x00000002ff027819 */ /* 0x000fe40000011606 */
[----:B------:R-:W-:-:S02]  /*23100*/  ISETP.GT.U32.AND P0, PT, R6, 0x3, PT ;  /* 0x000000030600780c */ /* 0x000fc40003f04070 */
[----:B------:R-:W-:Y:S01]  /*23110*/  LOP3.LUT R2, R2, 0x1, RZ, 0xc0, !PT ;  /* 0x0000000102027812 */ /* 0x000fe200078ec0ff */
[----:B------:R-:W0:Y:S01]  /*23120*/  @P2 S2R R3, SR_CgaCtaId ;  /* 0x0000000000032919 */ /* 0x000e220000008800 */
[----:B------:R-:W-:Y:S02]  /*23130*/  ISETP.LT.U32.AND P0, PT, R0, 0x4, P0 ;  /* 0x000000040000780c */ /* 0x000fe40000701070 */
[----:B------:R-:W-:Y:S02]  /*23140*/  ISETP.NE.U32.AND P1, PT, R2, 0x1, PT ;  /* 0x000000010200780c */ /* 0x000fe40003f25070 */
[----:B------:R-:W-:Y:S02]  /*23150*/  @P2 MOV R2, 0x400 ;  /* 0x0000040000022802 */ /* 0x000fe40000000f00 */
[----:B------:R-:W-:Y:S02]  /*23160*/  ISETP.GT.U32.AND P1, PT, R0, 0x3, !P1 ;  /* 0x000000030000780c */ /* 0x000fe40004f24070 */
[----:B------:R-:W-:-:S02]  /*23170*/  LOP3.LUT R6, R6, 0x3, RZ, 0xc0, !PT ;  /* 0x0000000306067812 */ /* 0x000fc400078ec0ff */
[----:B------:R-:W-:Y:S02]  /*23180*/  PRMT R4, RZ, 0x7610, R4 ;  /* 0x00007610ff047816 */ /* 0x000fe40000000004 */
[----:B------:R-:W-:Y:S02]  /*23190*/  PRMT R9, RZ, 0x7610, R9 ;  /* 0x00007610ff097816 */ /* 0x000fe40000000009 */
[----:B0-----:R-:W-:Y:S02]  /*231a0*/  @P2 LEA R2, R3, R2, 0x18 ;  /* 0x0000000203022211 */ /* 0x001fe400078ec0ff */
[----:B------:R-:W-:Y:S02]  /*231b0*/  SEL R3, RZ, 0x1, !P1 ;  /* 0x00000001ff037807 */ /* 0x000fe40004800000 */
[----:B------:R0:W-:Y:S02]  /*231c0*/  @P2 SYNCS.ARRIVE.TRANS64.A1T0 RZ, [R2+URZ+0x58], RZ ;  /* 0x000058ff02ff29a7 */ /* 0x0001e4000810003f */
[----:B0-----:R-:W-:-:S04]  /*231d0*/  SEL R2, RZ, 0x1, !P0 ;  /* 0x00000001ff027807 */ /* 0x001fc80004000000 */
[----:B------:R-:W-:Y:S01]  /*231e0*/  LOP3.LUT R7, R3, R7, R2, 0x96, !PT ;  /* 0x0000000703077212 */ /* 0x000fe200078e9602 */
[----:B------:R-:W-:Y:S02]  /*231f0*/  IMAD.MOV.U32 R3, RZ, RZ, -0x1 ;  /* 0xffffffffff037424 */ /* 0x000fe400078e00ff */
[----:B------:R-:W-:Y:S01]  /*23200*/  IMAD.MOV.U32 R2, RZ, RZ, -0x1 ;  /* 0xffffffffff027424 */ /* 0x000fe200078e00ff */
[----:B---3--:R-:W-:-:S04]  /*23210*/  IADD3 R14, P0, R14, UR30, RZ ;  /* 0x0000001e0e0e7c10 */ /* 0x008fc8000ff1e0ff */
[----:B--2---:R-:W-:Y:S01]  /*23220*/  IADD3.X R15, R15, UR23, RZ, P0, !PT ;  /* 0x000000170f0f7c10 */ /* 0x004fe200087fe4ff */
[----:B------:R0:W-:Y:S01]  /*23230*/  STL [R1+0x204], R14 ;  /* 0x0002040e01007387 */ /* 0x0001e20000100800 */
[----:B------:R-:W-:-:S03]  /*23240*/  ISETP.GE.U32.AND P0, PT, R14, UR4, PT ;  /* 0x000000040e007c0c */ /* 0x000fc6000bf06070 */
[----:B------:R0:W-:Y:S01]  /*23250*/  STL [R1+0x200], R15 ;  /* 0x0002000f01007387 */ /* 0x0001e20000100800 */
[----:B------:R-:W-:-:S13]  /*23260*/  ISETP.GE.U32.AND.EX P0, PT, R15, UR5, PT, P0 ;  /* 0x000000050f007c0c */ /* 0x000fda000bf06100 */
[----:B0-----:R-:W-:Y:S05]  /*23270*/  @P0 BRA `(.L_x_556) ;  /* 0x0000000400640947 */ /* 0x001fea0003800000 */
[----:B------:R-:W0:Y:S01]  /*23280*/  S2R R8, SR_CTAID.X ;  /* 0x0000000000087919 */ /* 0x000e220000002500 */
[----:B------:R-:W-:Y:S01]  /*23290*/  ULDC UR4, c[0x0][0x150] ;  /* 0x0000540000047ab9 */ /* 0x000fe20000000800 */
[----:B------:R-:W1:Y:S01]  /*232a0*/  LDC R3, c[0x0][0x144] ;  /* 0x00005100ff037b82 */ /* 0x000e620000000800 */
[----:B------:R-:W-:Y:S01]  /*232b0*/  UISETP.NE.AND UP0, UPT, UR39, URZ, UPT ;  /* 0x0000003f2700728c */ /* 0x000fe2000bf05270 */
[----:B------:R-:W2:Y:S01]  /*232c0*/  S2R R5, SR_CTAID.Y ;  /* 0x0000000000057919 */ /* 0x000ea20000002600 */
[----:B------:R-:W-:-:S04]  /*232d0*/  ULDC UR7, c[0x0][0x630] ;  /* 0x00018c0000077ab9 */ /* 0x000fc80000000800 */
[----:B------:R-:W-:Y:S01]  /*232e0*/  PLOP3.LUT P0, PT, PT, PT, UP0, 0x80, 0x0 ;  /* 0x000000000000781c */ /* 0x000fe20003f0f008 */
[----:B------:R-:W3:Y:S01]  /*232f0*/  LDC R12, c[0x0][0x148] ;  /* 0x00005200ff0c7b82 */ /* 0x000ee20000000800 */
[----:B0-----:R-:W-:Y:S02]  /*23300*/  I2FP.F32.U32 R2, R8 ;  /* 0x0000000800027245 */ /* 0x001fe40000201000 */
[----:B--2---:R-:W-:-:S03]  /*23310*/  I2FP.F32.U32 R4, R5 ;  /* 0x0000000500047245 */ /* 0x004fc60000201000 */
[----:B------:R-:W-:Y:S01]  /*23320*/  FMUL R2, R2, UR4 ;  /* 0x0000000402027c20 */ /* 0x000fe20008400000 */
[----:B------:R-:W-:Y:S02]  /*23330*/  ULDC UR4, c[0x0][0x154] ;  /* 0x0000550000047ab9 */ /* 0x000fe40000000800 */
[----:B------:R-:W-:Y:S01]  /*23340*/  FMUL R10, R4, UR4 ;  /* 0x00000004040a7c20 */ /* 0x000fe20008400000 */
[----:B------:R-:W-:Y:S02]  /*23350*/  ULDC.64 UR4, c[0x0][0x628] ;  /* 0x00018a0000047ab9 */ /* 0x000fe40000000a00 */
[----:B------:R-:W0:Y:S08]  /*23360*/  F2I.U32.TRUNC.NTZ R2, R2 ;  /* 0x0000000200027305 */ /* 0x000e30000020f000 */
[----:B------:R-:W2:Y:S01]  /*23370*/  F2I.U32.TRUNC.NTZ R10, R10 ;  /* 0x0000000a000a7305 */ /* 0x000ea2000020f000 */
[----:B0-----:R-:W-:Y:S01]  /*23380*/  IMAD.MOV R4, RZ, RZ, -R2 ;  /* 0x000000ffff047224 */ /* 0x001fe200078e0a02 */
[----:B------:R-:W-:-:S03]  /*23390*/  MOV R2, R14 ;  /* 0x0000000e00027202 */ /* 0x000fc60000000f00 */
[----:B-1----:R-:W-:Y:S02]  /*233a0*/  IMAD R8, R3, R4, R8 ;  /* 0x0000000403087224 */ /* 0x002fe400078e0208 */
[----:B--2---:R-:W-:-:S04]  /*233b0*/  IMAD.MOV R3, RZ, RZ, -R10 ;  /* 0x000000ffff037224 */ /* 0x004fc800078e0a0a */
[----:B---3--:R-:W-:Y:S01]  /*233c0*/  @P0 IMAD R8, R12, R3, R5 ;  /* 0x000000030c080224 */ /* 0x008fe200078e0205 */
[----:B------:R-:W-:Y:S01]  /*233d0*/  ISETP.NE.U32.AND P0, PT, RZ, UR4, PT ;  /* 0x00000004ff007c0c */ /* 0x000fe2000bf05070 */
[----:B------:R-:W-:-:S03]  /*233e0*/  IMAD.MOV.U32 R3, RZ, RZ, R15 ;  /* 0x000000ffff037224 */ /* 0x000fc600078e000f */
[----:B------:R-:W-:-:S13]  /*233f0*/  ISETP.NE.AND.EX P0, PT, RZ, UR5, PT, P0 ;  /* 0x00000005ff007c0c */ /* 0x000fda000bf05300 */
[----:B------:R-:W-:Y:S05]  /*23400*/  @!P0 BRA `(.L_x_557) ;  /* 0x0000000000288947 */ /* 0x000fea0003800000 */
[----:B------:R-:W-:Y:S02]  /*23410*/  ULDC UR6, c[0x0][0x634] ;  /* 0x00018d0000067ab9 */ /* 0x000fe40000000800 */
[----:B------:R-:W-:-:S05]  /*23420*/  IADD3 R3, P0, R14, UR6, RZ ;  /* 0x000000060e037c10 */ /* 0x000fca000ff1e0ff */
[----:B------:R-:W-:-:S04]  /*23430*/  IMAD.X R11, RZ, RZ, R15, P0 ;  /* 0x000000ffff0b7224 */ /* 0x000fc800000e060f */
[----:B------:R-:W-:-:S04]  /*23440*/  IMAD.WIDE.U32 R4, R11, UR4, RZ ;  /* 0x000000040b047c25 */ /* 0x000fc8000f8e00ff */
[----:B------:R-:W-:-:S04]  /*23450*/  IMAD.WIDE.U32 R4, P0, R3, UR5, R4 ;  /* 0x0000000503047c25 */ /* 0x000fc8000f800004 */
[----:B------:R-:W-:-:S04]  /*23460*/  IMAD.WIDE.U32 R2, R3, UR4, RZ ;  /* 0x0000000403027c25 */ /* 0x000fc8000f8e00ff */
[----:B------:R-:W-:Y:S01]  /*23470*/  IMAD.MOV.U32 R2, RZ, RZ, R5 ;  /* 0x000000ffff027224 */ /* 0x000fe200078e0005 */
[----:B------:R-:W-:Y:S02]  /*23480*/  IADD3 RZ, P1, R3, R4, RZ ;  /* 0x0000000403ff7210 */ /* 0x000fe40007f3e0ff */
[----:B------:R-:W-:-:S03]  /*23490*/  IADD3.X R3, RZ, RZ, RZ, P0, !PT ;  /* 0x000000ffff037210 */ /* 0x000fc600007fe4ff */
[----:B------:R-:W-:-:S08]  /*234a0*/  IMAD.WIDE.U32.X R2, R11, UR5, R2, P1 ;  /* 0x000000050b027c25 */ /* 0x000fd000088e0402 */
.L_x_557:
[--C-:B------:R-:W-:Y:S01]  /*234b0*/  SHF.R.U64 R10, R2, UR7, R3.reuse ;  /* 0x00000007020a7c19 */ /* 0x100fe20008001203 */
[----:B------:R-:W-:Y:S01]  /*234c0*/  ULDC.64 UR4, c[0x0][0x620] ;  /* 0x0001880000047ab9 */ /* 0x000fe20000000a00 */
[----:B------:R-:W-:Y:S01]  /*234d0*/  SHF.R.U32.HI R2, RZ, UR7, R3 ;  /* 0x00000007ff027c19 */ /* 0x000fe20008011603 */
[----:B------:R-:W-:Y:S01]  /*234e0*/  IMAD.MOV.U32 R3, RZ, RZ, R15 ;  /* 0x000000ffff037224 */ /* 0x000fe200078e000f */
[----:B------:R-:W-:Y:S01]  /*234f0*/  IADD3 R11, P0, RZ, -R10, RZ ;  /* 0x8000000aff0b7210 */ /* 0x000fe20007f1e0ff */
[----:B------:R-:W-:-:S04]  /*23500*/  ULDC.64 UR6, c[0x0][0x640] ;  /* 0x0001900000067ab9 */ /* 0x000fc80000000a00 */
[----:B------:R-:W-:Y:S01]  /*23510*/  IMAD.X R2, RZ, RZ, ~R2, P0 ;  /* 0x000000ffff027224 */ /* 0x000fe200000e0e02 */
[----:B------:R-:W-:-:S03]  /*23520*/  ISETP.NE.U32.AND P0, PT, RZ, UR6, PT ;  /* 0x00000006ff007c0c */ /* 0x000fc6000bf05070 */
[----:B------:R-:W-:Y:S01]  /*23530*/  IMAD R2, R2, UR4, RZ ;  /* 0x0000000402027c24 */ /* 0x000fe2000f8e02ff */
[----:B------:R-:W-:-:S03]  /*23540*/  ISETP.NE.AND.EX P0, PT, RZ, UR7, PT, P0 ;  /* 0x00000007ff007c0c */ /* 0x000fc6000bf05300 */
[----:B------:R-:W-:Y:S01]  /*23550*/  IMAD R5, R11, UR5, R2 ;  /* 0x000000050b057c24 */ /* 0x000fe2000f8e0202 */
[----:B------:R-:W-:-:S05]  /*23560*/  MOV R2, R14 ;  /* 0x0000000e00027202 */ /* 0x000fca0000000f00 */
[----:B------:R-:W-:Y:S01]  /*23570*/  IMAD.WIDE.U32 R2, R11, UR4, R2 ;  /* 0x000000040b027c25 */ /* 0x000fe2000f8e0002 */
[----:B------:R-:W-:-:S03]  /*23580*/  ULDC UR4, c[0x0][0x618] ;  /* 0x0001860000047ab9 */ /* 0x000fc60000000800 */
[----:B------:R-:W-:-:S05]  /*23590*/  IMAD.IADD R3, R3, 0x1, R5 ;  /* 0x0000000103037824 */ /* 0x000fca00078e0205 */
[--C-:B------:R-:W-:Y:S02]  /*235a0*/  SHF.R.U64 R11, R2, UR4, R3.reuse ;  /* 0x00000004020b7c19 */ /* 0x100fe40008001203 */
[----:B------:R-:W-:Y:S01]  /*235b0*/  SHF.R.U32.HI R2, RZ, UR4, R3 ;  /* 0x00000004ff027c19 */ /* 0x000fe20008011603 */
[----:B------:R-:W-:-:S03]  /*235c0*/  ULDC UR4, c[0x0][0x608] ;  /* 0x0001820000047ab9 */ /* 0x000fc60000000800 */
[--C-:B------:R-:W-:Y:S02]  /*235d0*/  SHF.R.U32.HI R3, RZ, UR4, R2.reuse ;  /* 0x00000004ff037c19 */ /* 0x100fe40008011602 */
[----:B------:R-:W-:Y:S01]  /*235e0*/  SHF.R.U64 R12, R11, UR4, R2 ;  /* 0x000000040b0c7c19 */ /* 0x000fe20008001202 */
[----:B------:R-:W-:Y:S02]  /*235f0*/  ULDC UR4, c[0x0][0x658] ;  /* 0x0001960000047ab9 */ /* 0x000fe40000000800 */
[--C-:B------:R-:W-:Y:S02]  /*23600*/  SHF.R.U32.HI R14, RZ, UR4, R3.reuse ;  /* 0x00000004ff0e7c19 */ /* 0x100fe40008011603 */
[----:B------:R-:W-:-:S03]  /*23610*/  SHF.R.U64 R13, R12, UR4, R3 ;  /* 0x000000040c0d7c19 */ /* 0x000fc60008001203 */
[----:B------:R-:W-:Y:S01]  /*23620*/  IMAD.MOV.U32 R3, RZ, RZ, R14 ;  /* 0x000000ffff037224 */ /* 0x000fe200078e000e */
[----:B------:R-:W-:Y:S01]  /*23630*/  MOV R2, R13 ;  /* 0x0000000d00027202 */ /* 0x000fe20000000f00 */
[----:B------:R-:W-:Y:S06]  /*23640*/  @!P0 BRA `(.L_x_558) ;  /* 0x0000000000288947 */ /* 0x000fec0003800000 */
        /* <DEDUP_REMOVED lines=10> */
.L_x_558:
[----:B------:R-:W-:Y:S01]  /*236f0*/  ULDC UR4, c[0x0][0x648] ;  /* 0x0001920000047ab9 */ /* 0x000fe20000000800 */
[----:B------:R-:W-:Y:S01]  /*23700*/  LOP3.LUT R12, R12, UR15, RZ, 0xc0, !PT ;  /* 0x0000000f0c0c7c12 */ /* 0x000fe2000f8ec0ff */
[----:B------:R-:W-:Y:S01]  /*23710*/  UISETP.NE.AND UP0, UPT, UR39, URZ, UPT ;  /* 0x0000003f2700728c */ /* 0x000fe2000bf05270 */
[----:B------:R-:W-:Y:S01]  /*23720*/  SHF.R.U64 R3, R2, UR4, R3 ;  /* 0x0000000402037c19 */ /* 0x000fe20008001203 */
[----:B------:R-:W-:Y:S01]  /*23730*/  ULDC UR4, c[0x0][0x638] ;  /* 0x00018e0000047ab9 */ /* 0x000fe20000000800 */
[----:B------:R-:W-:-:S03]  /*23740*/  MOV R4, 0x1 ;  /* 0x0000000100047802 */ /* 0x000fc60000000f00 */
[----:B------:R-:W-:Y:S01]  /*23750*/  IMAD.MOV R2, RZ, RZ, -R3 ;  /* 0x000000ffff027224 */ /* 0x000fe200078e0a03 */
[----:B------:R-:W-:Y:S01]  /*23760*/  PLOP3.LUT P0, PT, PT, PT, UP0, 0x40, 0x0 ;  /* 0x000000000000781c */ /* 0x000fe20003f0e808 */
[----:B------:R-:W-:Y:S01]  /*23770*/  IMAD R5, R3, UR14, R12 ;  /* 0x0000000e03057c24 */ /* 0x000fe2000f8e020c */
[----:B------:R-:W-:Y:S01]  /*23780*/  PLOP3.LUT P1, PT, PT, PT, UP0, 0x40, 0x0 ;  /* 0x000000000000781c */ /* 0x000fe20003f2e808 */
[----:B------:R-:W-:Y:S01]  /*23790*/  IMAD R13, R2, UR4, R13 ;  /* 0x00000004020d7c24 */ /* 0x000fe2000f8e020d */
[----:B------:R-:W-:Y:S01]  /*237a0*/  ULDC UR4, c[0x0][0x610] ;  /* 0x0001840000047ab9 */ /* 0x000fe20000000800 */
[----:B------:R-:W-:Y:S01]  /*237b0*/  LOP3.LUT R2, R11, UR13, RZ, 0xc0, !PT ;  /* 0x0000000d0b027c12 */ /* 0x000fe2000f8ec0ff */
[----:B------:R-:W-:Y:S01]  /*237c0*/  IMAD R8, R5, UR4, R8 ;  /* 0x0000000405087c24 */ /* 0x000fe2000f8e0208 */
[----:B------:R-:W-:-:S03]  /*237d0*/  ULDC UR4, c[0x0][0x600] ;  /* 0x0001800000047ab9 */ /* 0x000fc60000000800 */
[----:B------:R-:W-:-:S05]  /*237e0*/  IMAD R13, R13, UR4, R2 ;  /* 0x000000040d0d7c24 */ /* 0x000fca000f8e0202 */
[----:B------:R-:W-:Y:S02]  /*237f0*/  SEL R2, R13, R8, P0 ;  /* 0x000000080d027207 */ /* 0x000fe40000000000 */
[----:B------:R-:W-:-:S07]  /*23800*/  SEL R3, R8, R13, P1 ;  /* 0x0000000d08037207 */ /* 0x000fce0000800000 */
.L_x_556:
[----:B------:R-:W-:Y:S05]  /*23810*/  BSYNC B1 ;  /* 0x0000000000017941 */ /* 0x000fea0003800000 */
.L_x_555:
[----:B------:R-:W-:-:S13]  /*23820*/  LOP3.LUT P0, RZ, R4, 0xff, RZ, 0xc0, !PT ;  /* 0x000000ff04ff7812 */ /* 0x000fda000780c0ff */
[----:B------:R-:W-:Y:S05]  /*23830*/  @P0 BRA `(.L_x_559) ;  /* 0xfffffff000d40947 */ /* 0x000fea000383ffff */
[----:B------:R-:W-:Y:S05]  /*23840*/  BSYNC B0 ;  /* 0x0000000000007941 */ /* 0x000fea0003800000 */
.L_x_548:
[----:B------:R-:W-:-:S03]  /*23850*/  UMOV UR4, 0xffffffff ;  /* 0xffffffff00047882 */ /* 0x000fc60000000000 */
[----:B------:R-:W-:Y:S05]  /*23860*/  BRA.DIV UR4, `(.L_x_560) ;  /* 0x0000000604187947 */ /* 0x000fea000b800000 */
[----:B------:R-:W-:-:S13]  /*23870*/  ELECT P6, URZ, PT ;  /* 0x00000000003f782f */ /* 0x000fda00038c0000 */
.L_x_574:
[----:B------:R-:W-:Y:S04]  /*23880*/  BSSY B0, `(.L_x_561) ;  /* 0x000002c000007945 */ /* 0x000fe80003800000 */
[----:B------:R-:W-:Y:S05]  /*23890*/  @!P6 BRA `(.L_x_562) ;  /* 0x0000000000a8e947 */ /* 0x000fea0003800000 */
[----:B------:R-:W-:-:S04]  /*238a0*/  ULOP3.LUT UR4, UR38, 0x2, URZ, 0xfc, !UPT ;  /* 0x0000000226047892 */ /* 0x000fc8000f8efc3f */
[----:B------:R-:W-:-:S06]  /*238b0*/  UISETP.NE.AND UP0, UPT, UR4, 0x3, UPT ;  /* 0x000000030400788c */ /* 0x000fcc000bf05270 */
[----:B------:R-:W-:-:S13]  /*238c0*/  PLOP3.LUT P0, PT, PT, PT, UP0, 0x80, 0x0 ;  /* 0x000000000000781c */ /* 0x000fda0003f0f008 */
[----:B------:R-:W-:Y:S05]  /*238d0*/  @!P0 BRA `(.L_x_563) ;  /* 0x0000000000048947 */ /* 0x000fea0003800000 */
[----:B------:R-:W-:Y:S01]  /*238e0*/  BPT.TRAP 0x1 ;  /* 0x000000040000795c */ /* 0x000fe20000300000 */
.L_x_563:
[----:B------:R-:W0:Y:S01]  /*238f0*/  S2R R3, SR_CgaCtaId ;  /* 0x0000000000037919 */ /* 0x000e220000008800 */
[----:B------:R-:W-:-:S04]  /*23900*/  MOV R0, 0x400 ;  /* 0x0000040000007802 */ /* 0x000fc80000000f00 */
[----:B0-----:R-:W-:Y:S02]  /*23910*/  LEA R3, R3, R0, 0x18 ;  /* 0x0000000003037211 */ /* 0x001fe400078ec0ff */
[----:B------:R-:W-:-:S03]  /*23920*/  SHF.L.U32 R0, R7, 0x1f, RZ ;  /* 0x0000001f07007819 */ /* 0x000fc600000006ff */
[----:B------:R-:W-:-:S04]  /*23930*/  VIADD R3, R3, 0x20 ;  /* 0x0000002003037836 */ /* 0x000fc80000000000 */
[----:B------:R-:W-:-:S04]  /*23940*/  IMAD R5, R6, 0x8, R3 ;  /* 0x0000000806057824 */ /* 0x000fc800078e0203 */
[----:B------:R-:W0:Y:S02]  /*23950*/  SYNCS.PHASECHK.TRANS64.TRYWAIT P0, [R5+URZ], R0 ;  /* 0x00000000050075a7 */ /* 0x000e24000800017f */
[----:B0-----:R-:W-:Y:S05]  /*23960*/  @!P0 BRA `(.L_x_564) ;  /* 0x0000000000f88947 */ /* 0x001fea0003800000 */
.L_x_575:
[----:B------:R-:W-:-:S04]  /*23970*/  IADD3 R6, R6, 0x1, RZ ;  /* 0x0000000106067810 */ /* 0x000fc80007ffe0ff */
[----:B------:R-:W-:-:S04]  /*23980*/  ISETP.NE.AND P0, PT, R6, 0x4, PT ;  /* 0x000000040600780c */ /* 0x000fc80003f05270 */
[----:B0-----:R-:W-:Y:S02]  /*23990*/  SEL R0, RZ, 0x1, P0 ;  /* 0x00000001ff007807 */ /* 0x001fe40000000000 */
[----:B------:R-:W-:Y:S02]  /*239a0*/  SEL R6, R6, RZ, P0 ;  /* 0x000000ff06067207 */ /* 0x000fe40000000000 */
[----:B------:R-:W-:-:S03]  /*239b0*/  LOP3.LUT R7, R7, R0, RZ, 0x3c, !PT ;  /* 0x0000000007077212 */ /* 0x000fc600078e3cff */
[----:B------:R-:W-:Y:S01]  /*239c0*/  IMAD R5, R6, 0x8, R3 ;  /* 0x0000000806057824 */ /* 0x000fe200078e0203 */
[----:B------:R-:W-:-:S04]  /*239d0*/  SHF.L.U32 R0, R7, 0x1f, RZ ;  /* 0x0000001f07007819 */ /* 0x000fc800000006ff */
[----:B------:R-:W0:Y:S02]  /*239e0*/  SYNCS.PHASECHK.TRANS64.TRYWAIT P0, [R5+URZ], R0 ;  /* 0x00000000050075a7 */ /* 0x000e24000800017f */
[----:B0-----:R-:W-:Y:S05]  /*239f0*/  @!P0 BRA `(.L_x_565) ;  /* 0x0000000000e88947 */ /* 0x001fea0003800000 */
.L_x_576:
[----:B0-----:R-:W-:-:S05]  /*23a00*/  VIADD R0, R6, 0x1 ;  /* 0x0000000106007836 */ /* 0x001fca0000000000 */
[----:B------:R-:W-:-:S04]  /*23a10*/  ISETP.NE.AND P0, PT, R0, 0x4, PT ;  /* 0x000000040000780c */ /* 0x000fc80003f05270 */
[----:B------:R-:W-:Y:S02]  /*23a20*/  SEL R2, RZ, 0x1, P0 ;  /* 0x00000001ff027807 */ /* 0x000fe40000000000 */
[----:B------:R-:W-:Y:S02]  /*23a30*/  SEL R4, R0, RZ, P0 ;  /* 0x000000ff00047207 */ /* 0x000fe40000000000 */
[----:B------:R-:W-:Y:S02]  /*23a40*/  LOP3.LUT R7, R7, R2, RZ, 0x3c, !PT ;  /* 0x0000000207077212 */ /* 0x000fe400078e3cff */
[----:B------:R-:W-:Y:S02]  /*23a50*/  LEA R5, R4, R3, 0x3 ;  /* 0x0000000304057211 */ /* 0x000fe400078e18ff */
[----:B------:R-:W-:-:S04]  /*23a60*/  SHF.L.U32 R0, R7, 0x1f, RZ ;  /* 0x0000001f07007819 */ /* 0x000fc800000006ff */
[----:B------:R-:W0:Y:S02]  /*23a70*/  SYNCS.PHASECHK.TRANS64.TRYWAIT P0, [R5+URZ], R0 ;  /* 0x00000000050075a7 */ /* 0x000e24000800017f */
[----:B0-----:R-:W-:Y:S05]  /*23a80*/  @!P0 BRA `(.L_x_566) ;  /* 0x0000000000d88947 */ /* 0x001fea0003800000 */
.L_x_577:
[----:B0-----:R-:W-:-:S05]  /*23a90*/  VIADD R0, R4, 0x1 ;  /* 0x0000000104007836 */ /* 0x001fca0000000000 */
[----:B------:R-:W-:-:S04]  /*23aa0*/  ISETP.NE.AND P0, PT, R0, 0x4, PT ;  /* 0x000000040000780c */ /* 0x000fc80003f05270 */
[----:B------:R-:W-:Y:S02]  /*23ab0*/  SEL R2, RZ, 0x1, P0 ;  /* 0x00000001ff027807 */ /* 0x000fe40000000000 */
[----:B------:R-:W-:Y:S02]  /*23ac0*/  SEL R0, R0, RZ, P0 ;  /* 0x000000ff00007207 */ /* 0x000fe40000000000 */
[----:B------:R-:W-:-:S03]  /*23ad0*/  LOP3.LUT R2, R7, R2, RZ, 0x3c, !PT ;  /* 0x0000000207027212 */ /* 0x000fc600078e3cff */
[----:B------:R-:W-:Y:S01]  /*23ae0*/  IMAD R3, R0, 0x8, R3 ;  /* 0x0000000800037824 */ /* 0x000fe200078e0203 */
[----:B------:R-:W-:-:S07]  /*23af0*/  SHF.L.U32 R0, R2, 0x1f, RZ ;  /* 0x0000001f02007819 */ /* 0x000fce00000006ff */
.L_x_567:
[----:B0-----:R0:W1:Y:S02]  /*23b00*/  SYNCS.PHASECHK.TRANS64.TRYWAIT P0, [R3+URZ], R0 ;  /* 0x00000000030075a7 */ /* 0x001064000800017f */
[----:B-1----:R-:W-:Y:S05]  /*23b10*/  @!P0 NANOSLEEP.SYNCS 0x989680 ;  /* 0x009896800000895d */ /* 0x002fea0003900000 */
[----:B------:R-:W1:Y:S02]  /*23b20*/  @!P0 SYNCS.PHASECHK.TRANS64 P0, [R3+URZ], R0 ;  /* 0x00000000030085a7 */ /* 0x000e64000800007f */
[----:B-1----:R-:W-:Y:S05]  /*23b30*/  @!P0 BRA `(.L_x_567) ;  /* 0xfffffffc00f08947 */ /* 0x002fea000383ffff */
.L_x_562:
[----:B------:R-:W-:Y:S05]  /*23b40*/  BSYNC B0 ;  /* 0x0000000000007941 */ /* 0x000fea0003800000 */
.L_x_561:
[----:B------:R-:W-:Y:S05]  /*23b50*/  EXIT ;  /* 0x000000000000794d */ /* 0x000fea0003800000 */
.L_x_21:
[----:B-1----:R1:W2:Y:S02]  /*23b60*/  SYNCS.PHASECHK.TRANS64.TRYWAIT P1, [R4+URZ], R3 ;  /* 0x00000003040075a7 */ /* 0x0022a4000802017f */
[----:B--2---:R-:W-:Y:S05]  /*23b70*/  @!P1 NANOSLEEP.SYNCS 0x989680 ;  /* 0x009896800000995d */ /* 0x004fea0003900000 */
[----:B------:R-:W2:Y:S02]  /*23b80*/  @!P1 SYNCS.PHASECHK.TRANS64 P1, [R4+URZ], R3 ;  /* 0x00000003040095a7 */ /* 0x000ea4000802007f */
[----:B--2---:R-:W-:Y:S05]  /*23b90*/  @!P1 BRA `(.L_x_21) ;  /* 0xfffffffc00f09947 */ /* 0x004fea000383ffff */
[----:B------:R-:W-:Y:S05]  /*23ba0*/  BRA `(.L_x_20) ;  /* 0xfffffdd800d47947 */ /* 0x000fea000383ffff */
.L_x_26:
[----:B-1----:R1:W2:Y:S02]  /*23bb0*/  SYNCS.PHASECHK.TRANS64.TRYWAIT P1, [R3+URZ], R4 ;  /* 0x00000004030075a7 */ /* 0x0022a4000802017f */
[----:B--2---:R-:W-:Y:S05]  /*23bc0*/  @!P1 NANOSLEEP.SYNCS 0x989680 ;  /* 0x009896800000995d */ /* 0x004fea0003900000 */
[----:B------:R-:W2:Y:S02]  /*23bd0*/  @!P1 SYNCS.PHASECHK.TRANS64 P1, [R3+URZ], R4 ;  /* 0x00000004030095a7 */ /* 0x000ea4000802007f */
[----:B--2---:R-:W-:Y:S05]  /*23be0*/  @!P1 BRA `(.L_x_26) ;  /* 0xfffffffc00f09947 */ /* 0x004fea000383ffff */
[----:B------:R-:W-:Y:S05]  /*23bf0*/  BRA `(.L_x_25) ;  /* 0xfffffe5000607947 */ /* 0x000fea000383ffff */
.L_x_549:
[----:B------:R-:W-:Y:S01]  /*23c00*/  BSSY B1, `(.L_x_568) ;  /* 0x0000006000017945 */ /* 0x000fe20003800000 */
[----:B------:R-:W-:-:S07]  /*23c10*/  MOV R15, 0xffffffff ;  /* 0xffffffff000f7802 */ /* 0x000fce0000000f00 */
[----:B------:R-:W-:Y:S05]  /*23c20*/  WARPSYNC.COLLECTIVE R15, `(.L_x_569) ;  /* 0x000000000f0c7348 */ /* 0x000fea0003c00000 */
[----:B------:R-:W-:Y:S02]  /*23c30*/  ELECT P6, UR62, PT ;  /* 0x00000000003e782f */ /* 0x000fe400038c0000 */
[----:B------:R-:W-:Y:S01]  /*23c40*/  MOV R14, UR62 ;  /* 0x0000003e000e7c02 */ /* 0x000fe20008000f00 */
[----:B------:R-:W-:Y:S10]  /*23c50*/  ENDCOLLECTIVE ;  /* 0x000000000000791b */ /* 0x000ff40003800000 */
.L_x_569:
[----:B------:R-:W-:Y:S05]  /*23c60*/  BSYNC B1 ;  /* 0x0000000000017941 */ /* 0x000fea0003800000 */
.L_x_568:
[----:B------:R-:W-:Y:S05]  /*23c70*/  BRA `(.L_x_570) ;  /* 0xffffffec00d07947 */ /* 0x000fea000383ffff */
.L_x_552:
[----:B0-----:R0:W1:Y:S02]  /*23c80*/  SYNCS.PHASECHK.TRANS64.TRYWAIT P0, [R12+URZ+0x20], R11 ;  /* 0x0000200b0c0075a7 */ /* 0x001064000800017f */
[----:B-1----:R-:W-:Y:S05]  /*23c90*/  @!P0 NANOSLEEP.SYNCS 0x989680 ;  /* 0x009896800000895d */ /* 0x002fea0003900000 */
[----:B------:R-:W1:Y:S02]  /*23ca0*/  @!P0 SYNCS.PHASECHK.TRANS64 P0, [R12+URZ+0x20], R11 ;  /* 0x0000200b0c0085a7 */ /* 0x000e64000800007f */
[----:B-1----:R-:W-:Y:S05]  /*23cb0*/  @!P0 BRA `(.L_x_552) ;  /* 0xfffffffc00f08947 */ /* 0x002fea000383ffff */
[----:B------:R-:W-:Y:S05]  /*23cc0*/  BRA `(.L_x_571) ;  /* 0xfffffff0000c7947 */ /* 0x000fea000383ffff */
.L_x_560:
[----:B------:R-:W-:Y:S01]  /*23cd0*/  BSSY B0, `(.L_x_572) ;  /* 0x0000006000007945 */ /* 0x000fe20003800000 */
[----:B------:R-:W-:-:S07]  /*23ce0*/  IMAD.MOV.U32 R15, RZ, RZ, -0x1 ;  /* 0xffffffffff0f7424 */ /* 0x000fce00078e00ff */
[----:B------:R-:W-:Y:S05]  /*23cf0*/  WARPSYNC.COLLECTIVE R15, `(.L_x_573) ;  /* 0x000000000f0c7348 */ /* 0x000fea0003c00000 */
[----:B------:R-:W-:Y:S02]  /*23d00*/  ELECT P6, UR62, PT ;  /* 0x00000000003e782f */ /* 0x000fe400038c0000 */
[----:B------:R-:W-:Y:S01]  /*23d10*/  MOV R14, UR62 ;  /* 0x0000003e000e7c02 */ /* 0x000fe20008000f00 */
[----:B------:R-:W-:Y:S10]  /*23d20*/  ENDCOLLECTIVE ;  /* 0x000000000000791b */ /* 0x000ff40003800000 */
.L_x_573:
[----:B------:R-:W-:Y:S05]  /*23d30*/  BSYNC B0 ;  /* 0x0000000000007941 */ /* 0x000fea0003800000 */
.L_x_572:
[----:B------:R-:W-:Y:S05]  /*23d40*/  BRA `(.L_x_574) ;  /* 0xfffffff800cc7947 */ /* 0x000fea000383ffff */
.L_x_564:
[----:B0-----:R0:W1:Y:S02]  /*23d50*/  SYNCS.PHASECHK.TRANS64.TRYWAIT P0, [R5+URZ], R0 ;  /* 0x00000000050075a7 */ /* 0x001064000800017f */
[----:B-1----:R-:W-:Y:S05]  /*23d60*/  @!P0 NANOSLEEP.SYNCS 0x989680 ;  /* 0x009896800000895d */ /* 0x002fea0003900000 */
[----:B------:R-:W1:Y:S02]  /*23d70*/  @!P0 SYNCS.PHASECHK.TRANS64 P0, [R5+URZ], R0 ;  /* 0x00000000050085a7 */ /* 0x000e64000800007f */
[----:B-1----:R-:W-:Y:S05]  /*23d80*/  @!P0 BRA `(.L_x_564) ;  /* 0xfffffffc00f08947 */ /* 0x002fea000383ffff */
[----:B------:R-:W-:Y:S05]  /*23d90*/  BRA `(.L_x_575) ;  /* 0xfffffff800f47947 */ /* 0x000fea000383ffff */
.L_x_565:
[----:B0-----:R0:W1:Y:S02]  /*23da0*/  SYNCS.PHASECHK.TRANS64.TRYWAIT P0, [R5+URZ], R0 ;  /* 0x00000000050075a7 */ /* 0x001064000800017f */
[----:B-1----:R-:W-:Y:S05]  /*23db0*/  @!P0 NANOSLEEP.SYNCS 0x989680 ;  /* 0x009896800000895d */ /* 0x002fea0003900000 */
[----:B------:R-:W1:Y:S02]  /*23dc0*/  @!P0 SYNCS.PHASECHK.TRANS64 P0, [R5+URZ], R0 ;  /* 0x00000000050085a7 */ /* 0x000e64000800007f */
[----:B-1----:R-:W-:Y:S05]  /*23dd0*/  @!P0 BRA `(.L_x_565) ;  /* 0xfffffffc00f08947 */ /* 0x002fea000383ffff */
[----:B------:R-:W-:Y:S05]  /*23de0*/  BRA `(.L_x_576) ;  /* 0xfffffffc00047947 */ /* 0x000fea000383ffff */
.L_x_566:
[----:B0-----:R0:W1:Y:S02]  /*23df0*/  SYNCS.PHASECHK.TRANS64.TRYWAIT P0, [R5+URZ], R0 ;  /* 0x00000000050075a7 */ /* 0x001064000800017f */
[----:B-1----:R-:W-:Y:S05]  /*23e00*/  @!P0 NANOSLEEP.SYNCS 0x989680 ;  /* 0x009896800000895d */ /* 0x002fea0003900000 */
[----:B------:R-:W1:Y:S02]  /*23e10*/  @!P0 SYNCS.PHASECHK.TRANS64 P0, [R5+URZ], R0 ;  /* 0x00000000050085a7 */ /* 0x000e64000800007f */
[----:B-1----:R-:W-:Y:S05]  /*23e20*/  @!P0 BRA `(.L_x_566) ;  /* 0xfffffffc00f08947 */ /* 0x002fea000383ffff */
[----:B------:R-:W-:Y:S05]  /*23e30*/  BRA `(.L_x_577) ;  /* 0xfffffffc00147947 */ /* 0x000fea000383ffff */
.L_x_578:
[----:B------:R-:W-:-:S00]  /*23e40*/  BRA `(.L_x_578) ;  /* 0xfffffffc00fc7947 */ /* 0x000fc0000383ffff */
[----:B------:R-:W-:-:S00]  /*23e50*/  NOP ;  /* 0x0000000000007918 */ /* 0x000fc00000000000 */
        /* <DEDUP_REMOVED lines=10> */
.L_x_579:


//--------------------- .nv.global.init           --------------------------
	.section	.nv.global.init,"aw",@progbits
.nv.global.init:
	.type		$str$22,@object
	.size		$str$22,($str$23 - $str$22)
$str$22:
        /*0000*/ 	.byte	0x6b, 0x5f, 0x74, 0x69, 0x6c, 0x65, 0x5f, 0x63, 0x6f, 0x75, 0x6e, 0x74, 0x20, 0x3e, 0x3d, 0x20
        /*0010*/ 	.byte	0x31, 0x00
	.type		$str$23,@object
	.size		$str$23,(__unnamed_1 - $str$23)
$str$23:
        /*0012*/ 	.byte	0x2f, 0x74, 0x6d, 0x70, 0x2f, 0x63, 0x75, 0x74, 0x6c, 0x61, 0x73, 0x73, 0x5f, 0x73, 0x77, 0x65
        /*0022*/ 	.byte	0x65, 0x70, 0x5f, 0x73, 0x72, 0x63, 0x2f, 0x69, 0x6e, 0x63, 0x6c, 0x75, 0x64, 0x65, 0x2f, 0x63
        /*0032*/ 	.byte	0x75, 0x74, 0x6c, 0x61, 0x73, 0x73, 0x2f, 0x67, 0x65, 0x6d, 0x6d, 0x2f, 0x63, 0x6f, 0x6c, 0x6c
        /*0042*/ 	.byte	0x65, 0x63, 0x74, 0x69, 0x76, 0x65, 0x2f, 0x73, 0x6d, 0x39, 0x30, 0x5f, 0x6d, 0x6d, 0x61, 0x5f
        /*0052*/ 	.byte	0x74, 0x6d, 0x61, 0x5f, 0x67, 0x6d, 0x6d, 0x61, 0x5f, 0x73, 0x73, 0x5f, 0x77, 0x61, 0x72, 0x70
        /*0062*/ 	.byte	0x73, 0x70, 0x65, 0x63, 0x69, 0x61, 0x6c, 0x69, 0x7a, 0x65, 0x64, 0x2e, 0x68, 0x70, 0x70, 0x00
	.type		__unnamed_1,@object
	.size		__unnamed_1,(.L_0 - __unnamed_1)
__unnamed_1:
        /* <DEDUP_REMOVED lines=182> */
        /*0bd2*/ 	.byte	0x65, 0x3a, 0x3a, 0x69, 0x64, 0x65, 0x6e, 0x74, 0x69, 0x74, 0x79, 0x5d, 0x00
.L_0:


//--------------------- .nv.shared._ZN7cutlass13device_kernelINS_4gemm6kernel13GemmUniversalIN4cute5tupleIJiiiiEEENS1_10collective13CollectiveMmaINS1_34MainloopSm90TmaGmmaWarpSpecializedILi4ENS5_IJNS4_1CILi2EEESB_NSA_ILi1EEEEEENS1_35KernelTmaWarpSpecializedCooperativeEEENS5_IJNSA_ILi256EEESG_NSA_ILi128EEEEEENS_10bfloat16_tENS5_IJlSC_lEEESJ_SK_NS4_8TiledMMAINS4_8MMA_AtomIJNS4_4SM904GMMA28MMA_64x256x16_F32BF16BF16_SSILNSO_5MajorE0ELSQ_0ELNSO_7ScaleInE1ELSR_1EEEEEENS4_6LayoutINS5_IJSB_SC_SC_EEENS5_IJSC_NSA_ILi0EEESW_EEEEENS5_IJNS4_10UnderscoreESZ_SZ_EEEEENS4_23SM90_TMA_LOAD_MULTICASTENS4_14ComposedLayoutINS4_7SwizzleILi3ELi4ELi3EEENS4_18smem_ptr_flag_bitsILi16EEENSU_INS5_IJNSA_ILi8EEENSA_ILi64EEEEEENS5_IJS19_SC_EEEEEEEvNS4_8identityES12_S1D_vS1E_EENS_8epilogue10collective6detail29Sm90TmaWarpSpecializedAdapterINS1H_15DefaultEpilogueISJ_SK_SK_NS1G_6thread17LinearCombinationISJ_Li1EffLNS1L_9ScaleType4KindE0ELNS_15FloatRoundStyleE2ESJ_EENS1_15EpilogueDefaultEEEEEvvEEEEvNT_6ParamsE --------------------------
	.section	.nv.shared._ZN7cutlass13device_kernelINS_4gemm6kernel13GemmUniversalIN4cute5tupleIJiiiiEEENS1_10collective13CollectiveMmaINS1_34MainloopSm90TmaGmmaWarpSpecializedILi4ENS5_IJNS4_1CILi2EEESB_NSA_ILi1EEEEEENS1_35KernelTmaWarpSpecializedCooperativeEEENS5_IJNSA_ILi256EEESG_NSA_ILi128EEEEEENS_10bfloat16_tENS5_IJlSC_lEEESJ_SK_NS4_8TiledMMAINS4_8MMA_AtomIJNS4_4SM904GMMA28MMA_64x256x16_F32BF16BF16_SSILNSO_5MajorE0ELSQ_0ELNSO_7ScaleInE1ELSR_1EEEEEENS4_6LayoutINS5_IJSB_SC_SC_EEENS5_IJSC_NSA_ILi0EEESW_EEEEENS5_IJNS4_10UnderscoreESZ_SZ_EEEEENS4_23SM90_TMA_LOAD_MULTICASTENS4_14ComposedLayoutINS4_7SwizzleILi3ELi4ELi3EEENS4_18smem_ptr_flag_bitsILi16EEENSU_INS5_IJNSA_ILi8EEENSA_ILi64EEEEEENS5_IJS19_SC_EEEEEEEvNS4_8identityES12_S1D_vS1E_EENS_8epilogue10collective6detail29Sm90TmaWarpSpecializedAdapterINS1H_15DefaultEpilogueISJ_SK_SK_NS1G_6thread17LinearCombinationISJ_Li1EffLNS1L_9ScaleType4KindE0ELNS_15FloatRoundStyleE2ESJ_EENS1_15EpilogueDefaultEEEEEvvEEEEvNT_6ParamsE,"aw",@nobits
	.sectionflags	@""
	.align	16
	.zero		1024


//--------------------- .nv.shared.reserved.0     --------------------------
	.section	.nv.shared.reserved.0,"aw",@nobits
	.weak		__nv_reservedSMEM_offset_0_alias
	.size		__nv_reservedSMEM_offset_0_alias, 0, 0
	.other		__nv_reservedSMEM_offset_0_alias,@"STO_CUDA_RESERVED_SHARED STV_DEFAULT"
__nv_reservedSMEM_offset_0_alias:
	.zero		0


//--------------------- .nv.global                --------------------------
	.section	.nv.global,"aw",@nobits
.nv.global:
	.type		_ZN39_INTERNAL_7f3af68c_4_k_cu_f8e1d9c7_39744cute1_E,@object
	.size		_ZN39_INTERNAL_7f3af68c_4_k_cu_f8e1d9c7_39744cute1_E,(_ZN39_INTERNAL_7f3af68c_4_k_cu_f8e1d9c7_39744cuda3std3__45__cpo6cbeginE - _ZN39_INTERNAL_7f3af68c_4_k_cu_f8e1d9c7_39744cute1_E)
_ZN39_INTERNAL_7f3af68c_4_k_cu_f8e1d9c7_39744cute1_E:
	.zero		1
	.type		_ZN39_INTERNAL_7f3af68c_4_k_cu_f8e1d9c7_39744cuda3std3__45__cpo6cbeginE,@object
	.size		_ZN39_INTERNAL_7f3af68c_4_k_cu_f8e1d9c7_39744cuda3std3__45__cpo6cbeginE,(_ZN39_INTERNAL_7f3af68c_4_k_cu_f8e1d9c7_39744cuda3std3__48in_placeE - _ZN39_INTERNAL_7f3af68c_4_k_cu_f8e1d9c7_39744cuda3std3__45__cpo6cbeginE)
_ZN39_INTERNAL_7f3af68c_4_k_cu_f8e1d9c7_39744cuda3std3__45__cpo6cbeginE:
	.zero		1
	.type		_ZN39_INTERNAL_7f3af68c_4_k_cu_f8e1d9c7_39744cuda3std3__48in_placeE,@object
	.size		_ZN39_INTERNAL_7f3af68c_4_k_cu_f8e1d9c7_39744cuda3std3__48in_placeE,(_ZN39_INTERNAL_7f3af68c_4_k_cu_f8e1d9c7_39744cuda3std6ranges3__45__cpo9iter_moveE - _ZN39_INTERNAL_7f3af68c_4_k_cu_f8e1d9c7_39744cuda3std3__48in_placeE)
_ZN39_INTERNAL_7f3af68c_4_k_cu_f8e1d9c7_39744cuda3std3__48in_placeE:
	.zero		1
	.type		_ZN39_INTERNAL_7f3af68c_4_k_cu_f8e1d9c7_39744cuda3std6ranges3__45__cpo9iter_moveE,@object
	.size		_ZN39_INTERNAL_7f3af68c_4_k_cu_f8e1d9c7_39744cuda3std6ranges3__45__cpo9iter_moveE,(_ZN39_INTERNAL_7f3af68c_4_k_cu_f8e1d9c7_39744cuda3std3__45__cpo5beginE - _ZN39_INTERNAL_7f3af68c_4_k_cu_f8e1d9c7_39744cuda3std6ranges3__45__cpo9iter_moveE)
_ZN39_INTERNAL_7f3af68c_4_k_cu_f8e1d9c7_39744cuda3std6ranges3__45__cpo9iter_moveE:
	.zero		1
	.type		_ZN39_INTERNAL_7f3af68c_4_k_cu_f8e1d9c7_39744cuda3std3__45__cpo5beginE,@object
	.size		_ZN39_INTERNAL_7f3af68c_4_k_cu_f8e1d9c7_39744cuda3std3__45__cpo5beginE,(_ZN39_INTERNAL_7f3af68c_4_k_cu_f8e1d9c7_39744cuda3std3__441_GLOBAL__N__7f3af68c_4_k_cu_f8e1d9c7_39746ignoreE - _ZN39_INTERNAL_7f3af68c_4_k_cu_f8e1d9c7_39744cuda3std3__45__cpo5beginE)
_ZN39_INTERNAL_7f3af68c_4_k_cu_f8e1d9c7_39744cuda3std3__45__cpo5beginE:
	.zero		1
	.type		_ZN39_INTERNAL_7f3af68c_4_k_cu_f8e1d9c7_39744cuda3std3__441_GLOBAL__N__7f3af68c_4_k_cu_f8e1d9c7_39746ignoreE,@object
	.size		_ZN39_INTERNAL_7f3af68c_4_k_cu_f8e1d9c7_39744cuda3std3__441_GLOBAL__N__7f3af68c_4_k_cu_f8e1d9c7_39746ignoreE,(_ZN39_INTERNAL_7f3af68c_4_k_cu_f8e1d9c7_39744cute7productE - _ZN39_INTERNAL_7f3af68c_4_k_cu_f8e1d9c7_39744cuda3std3__441_GLOBAL__N__7f3af68c_4_k_cu_f8e1d9c7_39746ignoreE)
_ZN39_INTERNAL_7f3af68c_4_k_cu_f8e1d9c7_39744cuda3std3__441_GLOBAL__N__7f3af68c_4_k_cu_f8e1d9c7_39746ignoreE:
	.zero		1
	.type		_ZN39_INTERNAL_7f3af68c_4_k_cu_f8e1d9c7_39744cute7productE,@object
	.size		_ZN39_INTERNAL_7f3af68c_4_k_cu_f8e1d9c7_39744cute7productE,(_ZN39_INTERNAL_7f3af68c_4_k_cu_f8e1d9c7_39744cuda3std3__45__cpo3endE - _ZN39_INTERNAL_7f3af68c_4_k_cu_f8e1d9c7_39744cute7productE)
_ZN39_INTERNAL_7f3af68c_4_k_cu_f8e1d9c7_39744cute7productE:
	.zero		1
	.type		_ZN39_INTERNAL_7f3af68c_4_k_cu_f8e1d9c7_39744cuda3std3__45__cpo3endE,@object
	.size		_ZN39_INTERNAL_7f3af68c_4_k_cu_f8e1d9c7_39744cuda3std3__45__cpo3endE,(_ZN39_INTERNAL_7f3af68c_4_k_cu_f8e1d9c7_39744cuda3std3__419piecewise_constructE - _ZN39_INTERNAL_7f3af68c_4_k_cu_f8e1d9c7_39744cuda3std3__45__cpo3endE)
_ZN39_INTERNAL_7f3af68c_4_k_cu_f8e1d9c7_39744cuda3std3__45__cpo3endE:
	.zero		1
	.type		_ZN39_INTERNAL_7f3af68c_4_k_cu_f8e1d9c7_39744cuda3std3__419piecewise_constructE,@object
	.size		_ZN39_INTERNAL_7f3af68c_4_k_cu_f8e1d9c7_39744cuda3std3__419piecewise_constructE,(_ZN39_INTERNAL_7f3af68c_4_k_cu_f8e1d9c7_39744cuda3std3__45__cpo4cendE - _ZN39_INTERNAL_7f3af68c_4_k_cu_f8e1d9c7_39744cuda3std3__419piecewise_constructE)
_ZN39_INTERNAL_7f3af68c_4_k_cu_f8e1d9c7_39744cuda3std3__419piecewise_constructE:
	.zero		1
	.type		_ZN39_INTERNAL_7f3af68c_4_k_cu_f8e1d9c7_39744cuda3std3__45__cpo4cendE,@object
	.size		_ZN39_INTERNAL_7f3af68c_4_k_cu_f8e1d9c7_39744cuda3std3__45__cpo4cendE,(_ZN39_INTERNAL_7f3af68c_4_k_cu_f8e1d9c7_39744cuda3std6ranges3__45__cpo4swapE - _ZN39_INTERNAL_7f3af68c_4_k_cu_f8e1d9c7_39744cuda3std3__45__cpo4cendE)
_ZN39_INTERNAL_7f3af68c_4_k_cu_f8e1d9c7_39744cuda3std3__45__cpo4cendE:
	.zero		1
	.type		_ZN39_INTERNAL_7f3af68c_4_k_cu_f8e1d9c7_39744cuda3std6ranges3__45__cpo4swapE,@object
	.size		_ZN39_INTERNAL_7f3af68c_4_k_cu_f8e1d9c7_39744cuda3std6ranges3__45__cpo4swapE,(.L_8 - _ZN39_INTERNAL_7f3af68c_4_k_cu_f8e1d9c7_39744cuda3std6ranges3__45__cpo4swapE)
_ZN39_INTERNAL_7f3af68c_4_k_cu_f8e1d9c7_39744cuda3std6ranges3__45__cpo4swapE:
	.zero		1
.L_8:


//--------------------- .nv.constant0._ZN7cutlass13device_kernelINS_4gemm6kernel13GemmUniversalIN4cute5tupleIJiiiiEEENS1_10collective13CollectiveMmaINS1_34MainloopSm90TmaGmmaWarpSpecializedILi4ENS5_IJNS4_1CILi2EEESB_NSA_ILi1EEEEEENS1_35KernelTmaWarpSpecializedCooperativeEEENS5_IJNSA_ILi256EEESG_NSA_ILi128EEEEEENS_10bfloat16_tENS5_IJlSC_lEEESJ_SK_NS4_8TiledMMAINS4_8MMA_AtomIJNS4_4SM904GMMA28MMA_64x256x16_F32BF16BF16_SSILNSO_5MajorE0ELSQ_0ELNSO_7ScaleInE1ELSR_1EEEEEENS4_6LayoutINS5_IJSB_SC_SC_EEENS5_IJSC_NSA_ILi0EEESW_EEEEENS5_IJNS4_10UnderscoreESZ_SZ_EEEEENS4_23SM90_TMA_LOAD_MULTICASTENS4_14ComposedLayoutINS4_7SwizzleILi3ELi4ELi3EEENS4_18smem_ptr_flag_bitsILi16EEENSU_INS5_IJNSA_ILi8EEENSA_ILi64EEEEEENS5_IJS19_SC_EEEEEEEvNS4_8identityES12_S1D_vS1E_EENS_8epilogue10collective6detail29Sm90TmaWarpSpecializedAdapterINS1H_15DefaultEpilogueISJ_SK_SK_NS1G_6thread17LinearCombinationISJ_Li1EffLNS1L_9ScaleType4KindE0ELNS_15FloatRoundStyleE2ESJ_EENS1_15EpilogueDefaultEEEEEvvEEEEvNT_6ParamsE --------------------------
	.section	.nv.constant0._ZN7cutlass13device_kernelINS_4gemm6kernel13GemmUniversalIN4cute5tupleIJiiiiEEENS1_10collective13CollectiveMmaINS1_34MainloopSm90TmaGmmaWarpSpecializedILi4ENS5_IJNS4_1CILi2EEESB_NSA_ILi1EEEEEENS1_35KernelTmaWarpSpecializedCooperativeEEENS5_IJNSA_ILi256EEESG_NSA_ILi128EEEEEENS_10bfloat16_tENS5_IJlSC_lEEESJ_SK_NS4_8TiledMMAINS4_8MMA_AtomIJNS4_4SM904GMMA28MMA_64x256x16_F32BF16BF16_SSILNSO_5MajorE0ELSQ_0ELNSO_7ScaleInE1ELSR_1EEEEEENS4_6LayoutINS5_IJSB_SC_SC_EEENS5_IJSC_NSA_ILi0EEESW_EEEEENS5_IJNS4_10UnderscoreESZ_SZ_EEEEENS4_23SM90_TMA_LOAD_MULTICASTENS4_14ComposedLayoutINS4_7SwizzleILi3ELi4ELi3EEENS4_18smem_ptr_flag_bitsILi16EEENSU_INS5_IJNSA_ILi8EEENSA_ILi64EEEEEENS5_IJS19_SC_EEEEEEEvNS4_8identityES12_S1D_vS1E_EENS_8epilogue10collective6detail29Sm90TmaWarpSpecializedAdapterINS1H_15DefaultEpilogueISJ_SK_SK_NS1G_6thread17LinearCombinationISJ_Li1EffLNS1L_9ScaleType4KindE0ELNS_15FloatRoundStyleE2ESJ_EENS1_15EpilogueDefaultEEEEEvvEEEEvNT_6ParamsE,"a",@progbits
	.sectionflags	@""
	.align	4
.nv.constant0._ZN7cutlass13device_kernelINS_4gemm6kernel13GemmUniversalIN4cute5tupleIJiiiiEEENS1_10collective13CollectiveMmaINS1_34MainloopSm90TmaGmmaWarpSpecializedILi4ENS5_IJNS4_1CILi2EEESB_NSA_ILi1EEEEEENS1_35KernelTmaWarpSpecializedCooperativeEEENS5_IJNSA_ILi256EEESG_NSA_ILi128EEEEEENS_10bfloat16_tENS5_IJlSC_lEEESJ_SK_NS4_8TiledMMAINS4_8MMA_AtomIJNS4_4SM904GMMA28MMA_64x256x16_F32BF16BF16_SSILNSO_5MajorE0ELSQ_0ELNSO_7ScaleInE1ELSR_1EEEEEENS4_6LayoutINS5_IJSB_SC_SC_EEENS5_IJSC_NSA_ILi0EEESW_EEEEENS5_IJNS4_10UnderscoreESZ_SZ_EEEEENS4_23SM90_TMA_LOAD_MULTICASTENS4_14ComposedLayoutINS4_7SwizzleILi3ELi4ELi3EEENS4_18smem_ptr_flag_bitsILi16EEENSU_INS5_IJNSA_ILi8EEENSA_ILi64EEEEEENS5_IJS19_SC_EEEEEEEvNS4_8identityES12_S1D_vS1E_EENS_8epilogue10collective6detail29Sm90TmaWarpSpecializedAdapterINS1H_15DefaultEpilogueISJ_SK_SK_NS1G_6thread17LinearCombinationISJ_Li1EffLNS1L_9ScaleType4KindE0ELNS_15FloatRoundStyleE2ESJ_EENS1_15EpilogueDefaultEEEEEvvEEEEvNT_6ParamsE:
	.zero		1664


//--------------------- SYMBOLS --------------------------

	.type		.nv.reservedSmem.offset0,@object
	.size		.nv.reservedSmem.offset0,0x4
	.type		__assertfail,@function
